//
// Generated by NVIDIA NVVM Compiler
//
// Compiler Build ID: CL-36424714
// Cuda compilation tools, release 13.0, V13.0.88
// Based on NVVM 20.0.0
//

.version 9.0
.target sm_100
.address_size 64

	// .globl	K4

.visible .entry K4(
	.param .u64 .ptr .align 1 K4_param_0,
	.param .u64 .ptr .align 1 K4_param_1,
	.param .u64 .ptr .align 1 K4_param_2,
	.param .u64 .ptr .align 1 K4_param_3,
	.param .u64 .ptr .align 1 K4_param_4,
	.param .u64 .ptr .align 1 K4_param_5,
	.param .u64 .ptr .align 1 K4_param_6,
	.param .u64 .ptr .align 1 K4_param_7,
	.param .u64 K4_param_8,
	.param .u64 K4_param_9,
	.param .u64 K4_param_10,
	.param .u64 K4_param_11,
	.param .u64 K4_param_12
)
{
	.reg .pred 	%p<33>;
	.reg .b32 	%r<21>;
	.reg .b32 	%f<62>;
	.reg .b64 	%rd<191>;
	.reg .b64 	%fd<8>;

	ld.param.u64 	%rd61, [K4_param_0];
	ld.param.u64 	%rd51, [K4_param_1];
	ld.param.u64 	%rd62, [K4_param_2];
	ld.param.u64 	%rd63, [K4_param_3];
	ld.param.u64 	%rd52, [K4_param_4];
	ld.param.u64 	%rd53, [K4_param_5];
	ld.param.u64 	%rd54, [K4_param_6];
	ld.param.u64 	%rd55, [K4_param_7];
	ld.param.u64 	%rd56, [K4_param_8];
	ld.param.u64 	%rd57, [K4_param_9];
	ld.param.u64 	%rd58, [K4_param_10];
	ld.param.u64 	%rd59, [K4_param_11];
	ld.param.u64 	%rd60, [K4_param_12];
	cvta.to.global.u64 	%rd1, %rd63;
	cvta.to.global.u64 	%rd2, %rd61;
	cvta.to.global.u64 	%rd3, %rd62;
	mov.u32 	%r3, %tid.x;
	cvt.u64.u32 	%rd4, %r3;
	and.b64  	%rd64, %rd59, -4294967296;
	setp.ne.s64 	%p1, %rd64, 0;
	@%p1 bra 	$L__BB0_2;
	cvt.u32.u64 	%r4, %rd59;
	cvt.u32.u64 	%r5, %rd4;
	div.u32 	%r6, %r5, %r4;
	cvt.u64.u32 	%rd185, %r6;
	bra.uni 	$L__BB0_3;
$L__BB0_2:
	div.s64 	%rd185, %rd4, %rd59;
$L__BB0_3:
	mov.u32 	%r7, %ctaid.x;
	cvt.u64.u32 	%rd65, %r7;
	mad.lo.s64 	%rd8, %rd60, %rd65, %rd185;
	setp.ge.s64 	%p2, %rd8, %rd56;
	@%p2 bra 	$L__BB0_31;
	mul.lo.s64 	%rd9, %rd58, %rd57;
	shl.b64 	%rd68, %rd8, 2;
	add.s64 	%rd66, %rd53, %rd68;
	// begin inline asm
	ld.global.nc.u32 %r8, [%rd66];
	// end inline asm
	cvt.u64.u32 	%rd10, %r8;
	add.s64 	%rd67, %rd66, 4;
	// begin inline asm
	ld.global.nc.u32 %r9, [%rd67];
	// end inline asm
	cvt.u64.u32 	%rd11, %r9;
	setp.ne.s64 	%p3, %rd64, 0;
	@%p3 bra 	$L__BB0_6;
	cvt.u32.u64 	%r10, %rd59;
	cvt.u32.u64 	%r11, %rd4;
	rem.u32 	%r12, %r11, %r10;
	cvt.u64.u32 	%rd187, %r12;
	bra.uni 	$L__BB0_7;
$L__BB0_6:
	rem.s64 	%rd187, %rd4, %rd59;
$L__BB0_7:
	setp.ge.s64 	%p4, %rd187, %rd9;
	@%p4 bra 	$L__BB0_31;
	cvt.u32.u64 	%r1, %rd11;
	cvt.u32.u64 	%r2, %rd10;
	shl.b64 	%rd15, %rd8, 32;
	mov.u32 	%r13, %ntid.x;
	cvt.u64.u32 	%rd16, %r13;
	sub.s64 	%rd70, %rd11, %rd10;
	and.b64  	%rd17, %rd70, 3;
	shl.b64 	%rd71, %rd10, 3;
	add.s64 	%rd18, %rd55, %rd71;
	add.s64 	%rd19, %rd54, %rd71;
	add.s64 	%rd20, %rd10, 1;
	add.s64 	%rd21, %rd10, 2;
	add.s64 	%rd22, %rd18, 16;
	add.s64 	%rd23, %rd10, 3;
	cvta.to.global.u64 	%rd24, %rd51;
	cvta.to.global.u64 	%rd25, %rd52;
$L__BB0_9:
	setp.ge.u32 	%p5, %r2, %r1;
	shr.u64 	%rd27, %rd187, 5;
	mov.f32 	%f57, 0f00000000;
	@%p5 bra 	$L__BB0_30;
	setp.eq.s64 	%p6, %rd17, 0;
	mov.f32 	%f57, 0f00000000;
	mov.u64 	%rd188, %rd10;
	@%p6 bra 	$L__BB0_19;
	// begin inline asm
	ld.global.nc.u64 %rd72, [%rd18];
	// end inline asm
	// begin inline asm
	ld.global.nc.f64 %fd1, [%rd19];
	// end inline asm
	cvt.rzi.s64.f64 	%rd75, %fd1;
	cvt.u32.u64 	%r14, %rd72;
	setp.eq.s32 	%p7, %r14, -1;
	setp.eq.s64 	%p8, %rd75, 0;
	mov.f32 	%f57, 0f00000000;
	or.pred  	%p9, %p7, %p8;
	@%p9 bra 	$L__BB0_13;
	sub.s64 	%rd76, %rd72, %rd15;
	add.s64 	%rd77, %rd76, %rd27;
	shl.b64 	%rd78, %rd76, 5;
	add.s64 	%rd79, %rd78, %rd187;
	add.s64 	%rd80, %rd75, %rd27;
	shl.b64 	%rd81, %rd77, 2;
	add.s64 	%rd82, %rd3, %rd81;
	ld.global.f32 	%f22, [%rd82];
	shl.b64 	%rd83, %rd79, 2;
	add.s64 	%rd84, %rd2, %rd83;
	ld.global.f32 	%f23, [%rd84];
	mul.f32 	%f24, %f22, %f23;
	shl.b64 	%rd85, %rd80, 2;
	add.s64 	%rd86, %rd1, %rd85;
	ld.global.f32 	%f25, [%rd86];
	fma.rn.f32 	%f57, %f24, %f25, 0f00000000;
$L__BB0_13:
	setp.eq.s64 	%p10, %rd17, 1;
	mov.u64 	%rd188, %rd20;
	@%p10 bra 	$L__BB0_19;
	add.s64 	%rd88, %rd18, 8;
	// begin inline asm
	ld.global.nc.u64 %rd87, [%rd88];
	// end inline asm
	add.s64 	%rd89, %rd19, 8;
	// begin inline asm
	ld.global.nc.f64 %fd2, [%rd89];
	// end inline asm
	cvt.rzi.s64.f64 	%rd90, %fd2;
	cvt.u32.u64 	%r15, %rd87;
	setp.eq.s32 	%p11, %r15, -1;
	setp.eq.s64 	%p12, %rd90, 0;
	or.pred  	%p13, %p11, %p12;
	@%p13 bra 	$L__BB0_16;
	sub.s64 	%rd91, %rd87, %rd15;
	add.s64 	%rd92, %rd91, %rd27;
	shl.b64 	%rd93, %rd91, 5;
	add.s64 	%rd94, %rd93, %rd187;
	add.s64 	%rd95, %rd90, %rd27;
	shl.b64 	%rd96, %rd92, 2;
	add.s64 	%rd97, %rd3, %rd96;
	ld.global.f32 	%f26, [%rd97];
	shl.b64 	%rd98, %rd94, 2;
	add.s64 	%rd99, %rd2, %rd98;
	ld.global.f32 	%f27, [%rd99];
	mul.f32 	%f28, %f26, %f27;
	shl.b64 	%rd100, %rd95, 2;
	add.s64 	%rd101, %rd1, %rd100;
	ld.global.f32 	%f29, [%rd101];
	fma.rn.f32 	%f57, %f28, %f29, %f57;
$L__BB0_16:
	setp.eq.s64 	%p14, %rd17, 2;
	mov.u64 	%rd188, %rd21;
	@%p14 bra 	$L__BB0_19;
	// begin inline asm
	ld.global.nc.u64 %rd102, [%rd22];
	// end inline asm
	add.s64 	%rd104, %rd19, 16;
	// begin inline asm
	ld.global.nc.f64 %fd3, [%rd104];
	// end inline asm
	cvt.rzi.s64.f64 	%rd105, %fd3;
	cvt.u32.u64 	%r16, %rd102;
	setp.eq.s32 	%p15, %r16, -1;
	setp.eq.s64 	%p16, %rd105, 0;
	or.pred  	%p17, %p15, %p16;
	mov.u64 	%rd188, %rd23;
	@%p17 bra 	$L__BB0_19;
	sub.s64 	%rd106, %rd102, %rd15;
	add.s64 	%rd107, %rd106, %rd27;
	shl.b64 	%rd108, %rd106, 5;
	add.s64 	%rd109, %rd108, %rd187;
	add.s64 	%rd110, %rd105, %rd27;
	shl.b64 	%rd111, %rd107, 2;
	add.s64 	%rd112, %rd3, %rd111;
	ld.global.f32 	%f30, [%rd112];
	shl.b64 	%rd113, %rd109, 2;
	add.s64 	%rd114, %rd2, %rd113;
	ld.global.f32 	%f31, [%rd114];
	mul.f32 	%f32, %f30, %f31;
	shl.b64 	%rd115, %rd110, 2;
	add.s64 	%rd116, %rd1, %rd115;
	ld.global.f32 	%f33, [%rd116];
	fma.rn.f32 	%f57, %f32, %f33, %f57;
	mov.u64 	%rd188, %rd23;
$L__BB0_19:
	sub.s64 	%rd117, %rd10, %rd11;
	setp.gt.u64 	%p18, %rd117, -4;
	@%p18 bra 	$L__BB0_30;
	shl.b64 	%rd189, %rd188, 3;
$L__BB0_21:
	add.s64 	%rd119, %rd55, %rd189;
	// begin inline asm
	ld.global.nc.u64 %rd118, [%rd119];
	// end inline asm
	add.s64 	%rd120, %rd54, %rd189;
	// begin inline asm
	ld.global.nc.f64 %fd4, [%rd120];
	// end inline asm
	cvt.rzi.s64.f64 	%rd121, %fd4;
	cvt.u32.u64 	%r17, %rd118;
	setp.eq.s32 	%p19, %r17, -1;
	setp.eq.s64 	%p20, %rd121, 0;
	or.pred  	%p21, %p19, %p20;
	@%p21 bra 	$L__BB0_23;
	sub.s64 	%rd122, %rd118, %rd15;
	add.s64 	%rd123, %rd122, %rd27;
	shl.b64 	%rd124, %rd122, 5;
	add.s64 	%rd125, %rd124, %rd187;
	add.s64 	%rd126, %rd121, %rd27;
	shl.b64 	%rd127, %rd123, 2;
	add.s64 	%rd128, %rd3, %rd127;
	ld.global.f32 	%f34, [%rd128];
	shl.b64 	%rd129, %rd125, 2;
	add.s64 	%rd130, %rd2, %rd129;
	ld.global.f32 	%f35, [%rd130];
	mul.f32 	%f36, %f34, %f35;
	shl.b64 	%rd131, %rd126, 2;
	add.s64 	%rd132, %rd1, %rd131;
	ld.global.f32 	%f37, [%rd132];
	fma.rn.f32 	%f57, %f36, %f37, %f57;
$L__BB0_23:
	add.s64 	%rd134, %rd119, 8;
	// begin inline asm
	ld.global.nc.u64 %rd133, [%rd134];
	// end inline asm
	add.s64 	%rd135, %rd120, 8;
	// begin inline asm
	ld.global.nc.f64 %fd5, [%rd135];
	// end inline asm
	cvt.rzi.s64.f64 	%rd136, %fd5;
	cvt.u32.u64 	%r18, %rd133;
	setp.eq.s32 	%p22, %r18, -1;
	setp.eq.s64 	%p23, %rd136, 0;
	or.pred  	%p24, %p22, %p23;
	@%p24 bra 	$L__BB0_25;
	sub.s64 	%rd137, %rd133, %rd15;
	add.s64 	%rd138, %rd137, %rd27;
	shl.b64 	%rd139, %rd137, 5;
	add.s64 	%rd140, %rd139, %rd187;
	add.s64 	%rd141, %rd136, %rd27;
	shl.b64 	%rd142, %rd138, 2;
	add.s64 	%rd143, %rd3, %rd142;
	ld.global.f32 	%f38, [%rd143];
	shl.b64 	%rd144, %rd140, 2;
	add.s64 	%rd145, %rd2, %rd144;
	ld.global.f32 	%f39, [%rd145];
	mul.f32 	%f40, %f38, %f39;
	shl.b64 	%rd146, %rd141, 2;
	add.s64 	%rd147, %rd1, %rd146;
	ld.global.f32 	%f41, [%rd147];
	fma.rn.f32 	%f57, %f40, %f41, %f57;
$L__BB0_25:
	add.s64 	%rd149, %rd119, 16;
	// begin inline asm
	ld.global.nc.u64 %rd148, [%rd149];
	// end inline asm
	add.s64 	%rd150, %rd120, 16;
	// begin inline asm
	ld.global.nc.f64 %fd6, [%rd150];
	// end inline asm
	cvt.rzi.s64.f64 	%rd151, %fd6;
	cvt.u32.u64 	%r19, %rd148;
	setp.eq.s32 	%p25, %r19, -1;
	setp.eq.s64 	%p26, %rd151, 0;
	or.pred  	%p27, %p25, %p26;
	@%p27 bra 	$L__BB0_27;
	sub.s64 	%rd152, %rd148, %rd15;
	add.s64 	%rd153, %rd152, %rd27;
	shl.b64 	%rd154, %rd152, 5;
	add.s64 	%rd155, %rd154, %rd187;
	add.s64 	%rd156, %rd151, %rd27;
	shl.b64 	%rd157, %rd153, 2;
	add.s64 	%rd158, %rd3, %rd157;
	ld.global.f32 	%f42, [%rd158];
	shl.b64 	%rd159, %rd155, 2;
	add.s64 	%rd160, %rd2, %rd159;
	ld.global.f32 	%f43, [%rd160];
	mul.f32 	%f44, %f42, %f43;
	shl.b64 	%rd161, %rd156, 2;
	add.s64 	%rd162, %rd1, %rd161;
	ld.global.f32 	%f45, [%rd162];
	fma.rn.f32 	%f57, %f44, %f45, %f57;
$L__BB0_27:
	add.s64 	%rd164, %rd119, 24;
	// begin inline asm
	ld.global.nc.u64 %rd163, [%rd164];
	// end inline asm
	add.s64 	%rd165, %rd120, 24;
	// begin inline asm
	ld.global.nc.f64 %fd7, [%rd165];
	// end inline asm
	cvt.rzi.s64.f64 	%rd166, %fd7;
	cvt.u32.u64 	%r20, %rd163;
	setp.eq.s32 	%p28, %r20, -1;
	setp.eq.s64 	%p29, %rd166, 0;
	or.pred  	%p30, %p28, %p29;
	@%p30 bra 	$L__BB0_29;
	sub.s64 	%rd167, %rd163, %rd15;
	add.s64 	%rd168, %rd167, %rd27;
	shl.b64 	%rd169, %rd167, 5;
	add.s64 	%rd170, %rd169, %rd187;
	add.s64 	%rd171, %rd166, %rd27;
	shl.b64 	%rd172, %rd168, 2;
	add.s64 	%rd173, %rd3, %rd172;
	ld.global.f32 	%f46, [%rd173];
	shl.b64 	%rd174, %rd170, 2;
	add.s64 	%rd175, %rd2, %rd174;
	ld.global.f32 	%f47, [%rd175];
	mul.f32 	%f48, %f46, %f47;
	shl.b64 	%rd176, %rd171, 2;
	add.s64 	%rd177, %rd1, %rd176;
	ld.global.f32 	%f49, [%rd177];
	fma.rn.f32 	%f57, %f48, %f49, %f57;
$L__BB0_29:
	add.s64 	%rd188, %rd188, 4;
	add.s64 	%rd189, %rd189, 32;
	setp.lt.u64 	%p31, %rd188, %rd11;
	@%p31 bra 	$L__BB0_21;
$L__BB0_30:
	add.s64 	%rd178, %rd27, %rd8;
	shl.b64 	%rd179, %rd178, 2;
	add.s64 	%rd180, %rd24, %rd179;
	ld.global.f32 	%f50, [%rd180];
	mul.f32 	%f51, %f57, %f50;
	shl.b64 	%rd181, %rd8, 5;
	add.s64 	%rd182, %rd181, %rd187;
	shl.b64 	%rd183, %rd182, 2;
	add.s64 	%rd184, %rd25, %rd183;
	st.global.f32 	[%rd184], %f51;
	add.s64 	%rd187, %rd187, %rd16;
	setp.lt.s64 	%p32, %rd187, %rd9;
	@%p32 bra 	$L__BB0_9;
$L__BB0_31:
	ret;

}
	// .globl	K5
.visible .entry K5(
	.param .u64 .ptr .align 1 K5_param_0,
	.param .u64 .ptr .align 1 K5_param_1,
	.param .u64 .ptr .align 1 K5_param_2,
	.param .u64 .ptr .align 1 K5_param_3,
	.param .u64 .ptr .align 1 K5_param_4,
	.param .u64 .ptr .align 1 K5_param_5,
	.param .u64 .ptr .align 1 K5_param_6,
	.param .u64 .ptr .align 1 K5_param_7,
	.param .u64 K5_param_8,
	.param .u64 K5_param_9,
	.param .u64 K5_param_10,
	.param .u64 K5_param_11,
	.param .u64 K5_param_12
)
{
	.reg .pred 	%p<33>;
	.reg .b32 	%r<21>;
	.reg .b32 	%f<62>;
	.reg .b64 	%rd<191>;
	.reg .b64 	%fd<8>;

	ld.param.u64 	%rd61, [K5_param_0];
	ld.param.u64 	%rd62, [K5_param_1];
	ld.param.u64 	%rd51, [K5_param_2];
	ld.param.u64 	%rd63, [K5_param_3];
	ld.param.u64 	%rd52, [K5_param_4];
	ld.param.u64 	%rd53, [K5_param_5];
	ld.param.u64 	%rd54, [K5_param_6];
	ld.param.u64 	%rd55, [K5_param_7];
	ld.param.u64 	%rd56, [K5_param_8];
	ld.param.u64 	%rd57, [K5_param_9];
	ld.param.u64 	%rd58, [K5_param_10];
	ld.param.u64 	%rd59, [K5_param_11];
	ld.param.u64 	%rd60, [K5_param_12];
	cvta.to.global.u64 	%rd1, %rd63;
	cvta.to.global.u64 	%rd2, %rd62;
	cvta.to.global.u64 	%rd3, %rd61;
	mov.u32 	%r3, %tid.x;
	cvt.u64.u32 	%rd4, %r3;
	and.b64  	%rd64, %rd59, -4294967296;
	setp.ne.s64 	%p1, %rd64, 0;
	@%p1 bra 	$L__BB1_2;
	cvt.u32.u64 	%r4, %rd59;
	cvt.u32.u64 	%r5, %rd4;
	div.u32 	%r6, %r5, %r4;
	cvt.u64.u32 	%rd185, %r6;
	bra.uni 	$L__BB1_3;
$L__BB1_2:
	div.s64 	%rd185, %rd4, %rd59;
$L__BB1_3:
	mov.u32 	%r7, %ctaid.x;
	cvt.u64.u32 	%rd65, %r7;
	mad.lo.s64 	%rd8, %rd60, %rd65, %rd185;
	setp.ge.s64 	%p2, %rd8, %rd56;
	@%p2 bra 	$L__BB1_31;
	mul.lo.s64 	%rd9, %rd58, %rd57;
	shl.b64 	%rd68, %rd8, 2;
	add.s64 	%rd66, %rd53, %rd68;
	// begin inline asm
	ld.global.nc.u32 %r8, [%rd66];
	// end inline asm
	cvt.u64.u32 	%rd10, %r8;
	add.s64 	%rd67, %rd66, 4;
	// begin inline asm
	ld.global.nc.u32 %r9, [%rd67];
	// end inline asm
	cvt.u64.u32 	%rd11, %r9;
	setp.ne.s64 	%p3, %rd64, 0;
	@%p3 bra 	$L__BB1_6;
	cvt.u32.u64 	%r10, %rd59;
	cvt.u32.u64 	%r11, %rd4;
	rem.u32 	%r12, %r11, %r10;
	cvt.u64.u32 	%rd187, %r12;
	bra.uni 	$L__BB1_7;
$L__BB1_6:
	rem.s64 	%rd187, %rd4, %rd59;
$L__BB1_7:
	setp.ge.s64 	%p4, %rd187, %rd9;
	@%p4 bra 	$L__BB1_31;
	cvt.u32.u64 	%r1, %rd11;
	cvt.u32.u64 	%r2, %rd10;
	shl.b64 	%rd15, %rd8, 32;
	mov.u32 	%r13, %ntid.x;
	cvt.u64.u32 	%rd16, %r13;
	sub.s64 	%rd70, %rd11, %rd10;
	and.b64  	%rd17, %rd70, 3;
	shl.b64 	%rd71, %rd10, 3;
	add.s64 	%rd18, %rd55, %rd71;
	add.s64 	%rd19, %rd54, %rd71;
	add.s64 	%rd20, %rd10, 1;
	add.s64 	%rd21, %rd10, 2;
	add.s64 	%rd22, %rd18, 16;
	add.s64 	%rd23, %rd10, 3;
	cvta.to.global.u64 	%rd24, %rd51;
	cvta.to.global.u64 	%rd25, %rd52;
$L__BB1_9:
	setp.ge.u32 	%p5, %r2, %r1;
	shr.u64 	%rd27, %rd187, 5;
	mov.f32 	%f57, 0f00000000;
	@%p5 bra 	$L__BB1_30;
	setp.eq.s64 	%p6, %rd17, 0;
	mov.f32 	%f57, 0f00000000;
	mov.u64 	%rd188, %rd10;
	@%p6 bra 	$L__BB1_19;
	// begin inline asm
	ld.global.nc.u64 %rd72, [%rd18];
	// end inline asm
	// begin inline asm
	ld.global.nc.f64 %fd1, [%rd19];
	// end inline asm
	cvt.rzi.s64.f64 	%rd75, %fd1;
	cvt.u32.u64 	%r14, %rd72;
	setp.eq.s32 	%p7, %r14, -1;
	setp.eq.s64 	%p8, %rd75, 0;
	mov.f32 	%f57, 0f00000000;
	or.pred  	%p9, %p7, %p8;
	@%p9 bra 	$L__BB1_13;
	sub.s64 	%rd76, %rd72, %rd15;
	shl.b64 	%rd77, %rd76, 5;
	add.s64 	%rd78, %rd77, %rd187;
	add.s64 	%rd79, %rd76, %rd27;
	add.s64 	%rd80, %rd75, %rd27;
	shl.b64 	%rd81, %rd78, 2;
	add.s64 	%rd82, %rd3, %rd81;
	ld.global.f32 	%f22, [%rd82];
	shl.b64 	%rd83, %rd79, 2;
	add.s64 	%rd84, %rd2, %rd83;
	ld.global.f32 	%f23, [%rd84];
	mul.f32 	%f24, %f22, %f23;
	shl.b64 	%rd85, %rd80, 2;
	add.s64 	%rd86, %rd1, %rd85;
	ld.global.f32 	%f25, [%rd86];
	fma.rn.f32 	%f57, %f24, %f25, 0f00000000;
$L__BB1_13:
	setp.eq.s64 	%p10, %rd17, 1;
	mov.u64 	%rd188, %rd20;
	@%p10 bra 	$L__BB1_19;
	add.s64 	%rd88, %rd18, 8;
	// begin inline asm
	ld.global.nc.u64 %rd87, [%rd88];
	// end inline asm
	add.s64 	%rd89, %rd19, 8;
	// begin inline asm
	ld.global.nc.f64 %fd2, [%rd89];
	// end inline asm
	cvt.rzi.s64.f64 	%rd90, %fd2;
	cvt.u32.u64 	%r15, %rd87;
	setp.eq.s32 	%p11, %r15, -1;
	setp.eq.s64 	%p12, %rd90, 0;
	or.pred  	%p13, %p11, %p12;
	@%p13 bra 	$L__BB1_16;
	sub.s64 	%rd91, %rd87, %rd15;
	shl.b64 	%rd92, %rd91, 5;
	add.s64 	%rd93, %rd92, %rd187;
	add.s64 	%rd94, %rd91, %rd27;
	add.s64 	%rd95, %rd90, %rd27;
	shl.b64 	%rd96, %rd93, 2;
	add.s64 	%rd97, %rd3, %rd96;
	ld.global.f32 	%f26, [%rd97];
	shl.b64 	%rd98, %rd94, 2;
	add.s64 	%rd99, %rd2, %rd98;
	ld.global.f32 	%f27, [%rd99];
	mul.f32 	%f28, %f26, %f27;
	shl.b64 	%rd100, %rd95, 2;
	add.s64 	%rd101, %rd1, %rd100;
	ld.global.f32 	%f29, [%rd101];
	fma.rn.f32 	%f57, %f28, %f29, %f57;
$L__BB1_16:
	setp.eq.s64 	%p14, %rd17, 2;
	mov.u64 	%rd188, %rd21;
	@%p14 bra 	$L__BB1_19;
	// begin inline asm
	ld.global.nc.u64 %rd102, [%rd22];
	// end inline asm
	add.s64 	%rd104, %rd19, 16;
	// begin inline asm
	ld.global.nc.f64 %fd3, [%rd104];
	// end inline asm
	cvt.rzi.s64.f64 	%rd105, %fd3;
	cvt.u32.u64 	%r16, %rd102;
	setp.eq.s32 	%p15, %r16, -1;
	setp.eq.s64 	%p16, %rd105, 0;
	or.pred  	%p17, %p15, %p16;
	mov.u64 	%rd188, %rd23;
	@%p17 bra 	$L__BB1_19;
	sub.s64 	%rd106, %rd102, %rd15;
	shl.b64 	%rd107, %rd106, 5;
	add.s64 	%rd108, %rd107, %rd187;
	add.s64 	%rd109, %rd106, %rd27;
	add.s64 	%rd110, %rd105, %rd27;
	shl.b64 	%rd111, %rd108, 2;
	add.s64 	%rd112, %rd3, %rd111;
	ld.global.f32 	%f30, [%rd112];
	shl.b64 	%rd113, %rd109, 2;
	add.s64 	%rd114, %rd2, %rd113;
	ld.global.f32 	%f31, [%rd114];
	mul.f32 	%f32, %f30, %f31;
	shl.b64 	%rd115, %rd110, 2;
	add.s64 	%rd116, %rd1, %rd115;
	ld.global.f32 	%f33, [%rd116];
	fma.rn.f32 	%f57, %f32, %f33, %f57;
	mov.u64 	%rd188, %rd23;
$L__BB1_19:
	sub.s64 	%rd117, %rd10, %rd11;
	setp.gt.u64 	%p18, %rd117, -4;
	@%p18 bra 	$L__BB1_30;
	shl.b64 	%rd189, %rd188, 3;
$L__BB1_21:
	add.s64 	%rd119, %rd55, %rd189;
	// begin inline asm
	ld.global.nc.u64 %rd118, [%rd119];
	// end inline asm
	add.s64 	%rd120, %rd54, %rd189;
	// begin inline asm
	ld.global.nc.f64 %fd4, [%rd120];
	// end inline asm
	cvt.rzi.s64.f64 	%rd121, %fd4;
	cvt.u32.u64 	%r17, %rd118;
	setp.eq.s32 	%p19, %r17, -1;
	setp.eq.s64 	%p20, %rd121, 0;
	or.pred  	%p21, %p19, %p20;
	@%p21 bra 	$L__BB1_23;
	sub.s64 	%rd122, %rd118, %rd15;
	shl.b64 	%rd123, %rd122, 5;
	add.s64 	%rd124, %rd123, %rd187;
	add.s64 	%rd125, %rd122, %rd27;
	add.s64 	%rd126, %rd121, %rd27;
	shl.b64 	%rd127, %rd124, 2;
	add.s64 	%rd128, %rd3, %rd127;
	ld.global.f32 	%f34, [%rd128];
	shl.b64 	%rd129, %rd125, 2;
	add.s64 	%rd130, %rd2, %rd129;
	ld.global.f32 	%f35, [%rd130];
	mul.f32 	%f36, %f34, %f35;
	shl.b64 	%rd131, %rd126, 2;
	add.s64 	%rd132, %rd1, %rd131;
	ld.global.f32 	%f37, [%rd132];
	fma.rn.f32 	%f57, %f36, %f37, %f57;
$L__BB1_23:
	add.s64 	%rd134, %rd119, 8;
	// begin inline asm
	ld.global.nc.u64 %rd133, [%rd134];
	// end inline asm
	add.s64 	%rd135, %rd120, 8;
	// begin inline asm
	ld.global.nc.f64 %fd5, [%rd135];
	// end inline asm
	cvt.rzi.s64.f64 	%rd136, %fd5;
	cvt.u32.u64 	%r18, %rd133;
	setp.eq.s32 	%p22, %r18, -1;
	setp.eq.s64 	%p23, %rd136, 0;
	or.pred  	%p24, %p22, %p23;
	@%p24 bra 	$L__BB1_25;
	sub.s64 	%rd137, %rd133, %rd15;
	shl.b64 	%rd138, %rd137, 5;
	add.s64 	%rd139, %rd138, %rd187;
	add.s64 	%rd140, %rd137, %rd27;
	add.s64 	%rd141, %rd136, %rd27;
	shl.b64 	%rd142, %rd139, 2;
	add.s64 	%rd143, %rd3, %rd142;
	ld.global.f32 	%f38, [%rd143];
	shl.b64 	%rd144, %rd140, 2;
	add.s64 	%rd145, %rd2, %rd144;
	ld.global.f32 	%f39, [%rd145];
	mul.f32 	%f40, %f38, %f39;
	shl.b64 	%rd146, %rd141, 2;
	add.s64 	%rd147, %rd1, %rd146;
	ld.global.f32 	%f41, [%rd147];
	fma.rn.f32 	%f57, %f40, %f41, %f57;
$L__BB1_25:
	add.s64 	%rd149, %rd119, 16;
	// begin inline asm
	ld.global.nc.u64 %rd148, [%rd149];
	// end inline asm
	add.s64 	%rd150, %rd120, 16;
	// begin inline asm
	ld.global.nc.f64 %fd6, [%rd150];
	// end inline asm
	cvt.rzi.s64.f64 	%rd151, %fd6;
	cvt.u32.u64 	%r19, %rd148;
	setp.eq.s32 	%p25, %r19, -1;
	setp.eq.s64 	%p26, %rd151, 0;
	or.pred  	%p27, %p25, %p26;
	@%p27 bra 	$L__BB1_27;
	sub.s64 	%rd152, %rd148, %rd15;
	shl.b64 	%rd153, %rd152, 5;
	add.s64 	%rd154, %rd153, %rd187;
	add.s64 	%rd155, %rd152, %rd27;
	add.s64 	%rd156, %rd151, %rd27;
	shl.b64 	%rd157, %rd154, 2;
	add.s64 	%rd158, %rd3, %rd157;
	ld.global.f32 	%f42, [%rd158];
	shl.b64 	%rd159, %rd155, 2;
	add.s64 	%rd160, %rd2, %rd159;
	ld.global.f32 	%f43, [%rd160];
	mul.f32 	%f44, %f42, %f43;
	shl.b64 	%rd161, %rd156, 2;
	add.s64 	%rd162, %rd1, %rd161;
	ld.global.f32 	%f45, [%rd162];
	fma.rn.f32 	%f57, %f44, %f45, %f57;
$L__BB1_27:
	add.s64 	%rd164, %rd119, 24;
	// begin inline asm
	ld.global.nc.u64 %rd163, [%rd164];
	// end inline asm
	add.s64 	%rd165, %rd120, 24;
	// begin inline asm
	ld.global.nc.f64 %fd7, [%rd165];
	// end inline asm
	cvt.rzi.s64.f64 	%rd166, %fd7;
	cvt.u32.u64 	%r20, %rd163;
	setp.eq.s32 	%p28, %r20, -1;
	setp.eq.s64 	%p29, %rd166, 0;
	or.pred  	%p30, %p28, %p29;
	@%p30 bra 	$L__BB1_29;
	sub.s64 	%rd167, %rd163, %rd15;
	shl.b64 	%rd168, %rd167, 5;
	add.s64 	%rd169, %rd168, %rd187;
	add.s64 	%rd170, %rd167, %rd27;
	add.s64 	%rd171, %rd166, %rd27;
	shl.b64 	%rd172, %rd169, 2;
	add.s64 	%rd173, %rd3, %rd172;
	ld.global.f32 	%f46, [%rd173];
	shl.b64 	%rd174, %rd170, 2;
	add.s64 	%rd175, %rd2, %rd174;
	ld.global.f32 	%f47, [%rd175];
	mul.f32 	%f48, %f46, %f47;
	shl.b64 	%rd176, %rd171, 2;
	add.s64 	%rd177, %rd1, %rd176;
	ld.global.f32 	%f49, [%rd177];
	fma.rn.f32 	%f57, %f48, %f49, %f57;
$L__BB1_29:
	add.s64 	%rd188, %rd188, 4;
	add.s64 	%rd189, %rd189, 32;
	setp.lt.u64 	%p31, %rd188, %rd11;
	@%p31 bra 	$L__BB1_21;
$L__BB1_30:
	add.s64 	%rd178, %rd27, %rd8;
	shl.b64 	%rd179, %rd178, 2;
	add.s64 	%rd180, %rd24, %rd179;
	ld.global.f32 	%f50, [%rd180];
	mul.f32 	%f51, %f57, %f50;
	shl.b64 	%rd181, %rd8, 5;
	add.s64 	%rd182, %rd181, %rd187;
	shl.b64 	%rd183, %rd182, 2;
	add.s64 	%rd184, %rd25, %rd183;
	st.global.f32 	[%rd184], %f51;
	add.s64 	%rd187, %rd187, %rd16;
	setp.lt.s64 	%p32, %rd187, %rd9;
	@%p32 bra 	$L__BB1_9;
$L__BB1_31:
	ret;

}


// ===== COMPILED SASS (sm_100) =====

	.target	sm_100

	.elftype	@"ET_EXEC"


//--------------------- .note.nv.tkinfo           --------------------------
	.section	.note.nv.tkinfo,"",@"SHT_NOTE"
	.sectionflags	@"SHF_NOTE_NV_TKINFO"
	.tkinfo
        /*0018*/ 	.word	0x00000002
        /*0030*/ 	.string	""
        /*0030*/ 	.string	"ptxas"
        /*0030*/ 	.string	"Cuda compilation tools, release 13.0, V13.0.88"
        /*0030*/ 	.string	"Build cuda_13.0.r13.0/compiler.36424714_0"
        /*0030*/ 	.string	"-arch sm_100 -m 64 "



//--------------------- .note.nv.cuinfo           --------------------------
	.section	.note.nv.cuinfo,"",@"SHT_NOTE"
	.sectionflags	@"SHF_NOTE_NV_CUINFO"
        /*0018*/ 	.short	0x0002
        /*001a*/ 	.short	0x0064
        /*001c*/ 	.short	0x0082
	.zero		2


//--------------------- .nv.info                  --------------------------
	.section	.nv.info,"",@"SHT_CUDA_INFO"
	.align	4


	//----- nvinfo : EIATTR_REGCOUNT
	.align		4
        /*0000*/ 	.byte	0x04, 0x2f
        /*0002*/ 	.short	(.L_1 - .L_0)
	.align		4
.L_0:
        /*0004*/ 	.word	index@(K4)
        /*0008*/ 	.word	0x00000020


	//----- nvinfo : EIATTR_FRAME_SIZE
	.align		4
.L_1:
        /*000c*/ 	.byte	0x04, 0x11
        /*000e*/ 	.short	(.L_3 - .L_2)
	.align		4
.L_2:
        /*0010*/ 	.word	index@($__internal_3_$__cuda_sm20_rem_s64)
        /*0014*/ 	.word	0x00000000


	//----- nvinfo : EIATTR_FRAME_SIZE
	.align		4
.L_3:
        /*0018*/ 	.byte	0x04, 0x11
        /*001a*/ 	.short	(.L_5 - .L_4)
	.align		4
.L_4:
        /*001c*/ 	.word	index@($__internal_2_$__cuda_sm20_div_s64)
        /*0020*/ 	.word	0x00000000


	//----- nvinfo : EIATTR_FRAME_SIZE
	.align		4
.L_5:
        /*0024*/ 	.byte	0x04, 0x11
        /*0026*/ 	.short	(.L_7 - .L_6)
	.align		4
.L_6:
        /*0028*/ 	.word	index@(K4)
        /*002c*/ 	.word	0x00000000


	//----- nvinfo : EIATTR_REGCOUNT
	.align		4
.L_7:
        /*0030*/ 	.byte	0x04, 0x2f
        /*0032*/ 	.short	(.L_9 - .L_8)
	.align		4
.L_8:
        /*0034*/ 	.word	index@(K5)
        /*0038*/ 	.word	0x00000020


	//----- nvinfo : EIATTR_FRAME_SIZE
	.align		4
.L_9:
        /*003c*/ 	.byte	0x04, 0x11
        /*003e*/ 	.short	(.L_11 - .L_10)
	.align		4
.L_10:
        /*0040*/ 	.word	index@($__internal_1_$__cuda_sm20_rem_s64)
        /*0044*/ 	.word	0x00000000


	//----- nvinfo : EIATTR_FRAME_SIZE
	.align		4
.L_11:
        /*0048*/ 	.byte	0x04, 0x11
        /*004a*/ 	.short	(.L_13 - .L_12)
	.align		4
.L_12:
        /*004c*/ 	.word	index@($__internal_0_$__cuda_sm20_div_s64)
        /*0050*/ 	.word	0x00000000


	//----- nvinfo : EIATTR_FRAME_SIZE
	.align		4
.L_13:
        /*0054*/ 	.byte	0x04, 0x11
        /*0056*/ 	.short	(.L_15 - .L_14)
	.align		4
.L_14:
        /*0058*/ 	.word	index@(K5)
        /*005c*/ 	.word	0x00000000


	//----- nvinfo : EIATTR_MIN_STACK_SIZE
	.align		4
.L_15:
        /*0060*/ 	.byte	0x04, 0x12
        /*0062*/ 	.short	(.L_17 - .L_16)
	.align		4
.L_16:
        /*0064*/ 	.word	index@(K5)
        /*0068*/ 	.word	0x00000000


	//----- nvinfo : EIATTR_MIN_STACK_SIZE
	.align		4
.L_17:
        /*006c*/ 	.byte	0x04, 0x12
        /*006e*/ 	.short	(.L_19 - .L_18)
	.align		4
.L_18:
        /*0070*/ 	.word	index@(K4)
        /*0074*/ 	.word	0x00000000
.L_19:


//--------------------- .nv.compat                --------------------------
	.section	.nv.compat,"",@"SHT_CUDA_COMPAT_INFO"
	.align	4
        /*0000*/ 	.byte	0x02, 0x09, 0x00, 0x00, 0x02, 0x02, 0x01, 0x00, 0x02, 0x05, 0x05, 0x00, 0x03, 0x07, 0x01, 0x01
        /*0010*/ 	.byte	0x02, 0x03, 0x00, 0x00, 0x02, 0x06, 0x01, 0x00, 0x04, 0x0b, 0x08, 0x00, 0x09, 0x00, 0x00, 0x00
        /*0020*/ 	.byte	0x00, 0x00, 0x00, 0x00


//--------------------- .nv.info.K5               --------------------------
	.section	.nv.info.K5,"",@"SHT_CUDA_INFO"
	.sectionflags	@""
	.align	4


	//----- nvinfo : EIATTR_CUDA_API_VERSION
	.align		4
        /*0000*/ 	.byte	0x04, 0x37
        /*0002*/ 	.short	(.L_21 - .L_20)
.L_20:
        /*0004*/ 	.word	0x00000082


	//----- nvinfo : EIATTR_KPARAM_INFO
	.align		4
.L_21:
        /*0008*/ 	.byte	0x04, 0x17
        /*000a*/ 	.short	(.L_23 - .L_22)
.L_22:
        /*000c*/ 	.word	0x00000000
        /*0010*/ 	.short	0x000c
        /*0012*/ 	.short	0x0060
        /*0014*/ 	.byte	0x00, 0xf0, 0x21, 0x00


	//----- nvinfo : EIATTR_KPARAM_INFO
	.align		4
.L_23:
        /*0018*/ 	.byte	0x04, 0x17
        /*001a*/ 	.short	(.L_25 - .L_24)
.L_24:
        /*001c*/ 	.word	0x00000000
        /*0020*/ 	.short	0x000b
        /*0022*/ 	.short	0x0058
        /*0024*/ 	.byte	0x00, 0xf0, 0x21, 0x00


	//----- nvinfo : EIATTR_KPARAM_INFO
	.align		4
.L_25:
        /*0028*/ 	.byte	0x04, 0x17
        /*002a*/ 	.short	(.L_27 - .L_26)
.L_26:
        /*002c*/ 	.word	0x00000000
        /*0030*/ 	.short	0x000a
        /*0032*/ 	.short	0x0050
        /*0034*/ 	.byte	0x00, 0xf0, 0x21, 0x00


	//----- nvinfo : EIATTR_KPARAM_INFO
	.align		4
.L_27:
        /*0038*/ 	.byte	0x04, 0x17
        /*003a*/ 	.short	(.L_29 - .L_28)
.L_28:
        /*003c*/ 	.word	0x00000000
        /*0040*/ 	.short	0x0009
        /*0042*/ 	.short	0x0048
        /*0044*/ 	.byte	0x00, 0xf0, 0x21, 0x00


	//----- nvinfo : EIATTR_KPARAM_INFO
	.align		4
.L_29:
        /*0048*/ 	.byte	0x04, 0x17
        /*004a*/ 	.short	(.L_31 - .L_30)
.L_30:
        /*004c*/ 	.word	0x00000000
        /*0050*/ 	.short	0x0008
        /*0052*/ 	.short	0x0040
        /*0054*/ 	.byte	0x00, 0xf0, 0x21, 0x00


	//----- nvinfo : EIATTR_KPARAM_INFO
	.align		4
.L_31:
        /*0058*/ 	.byte	0x04, 0x17
        /*005a*/ 	.short	(.L_33 - .L_32)
.L_32:
        /*005c*/ 	.word	0x00000000
        /*0060*/ 	.short	0x0007
        /*0062*/ 	.short	0x0038
        /*0064*/ 	.byte	0x00, 0xf5, 0x21, 0x00


	//----- nvinfo : EIATTR_KPARAM_INFO
	.align		4
.L_33:
        /*0068*/ 	.byte	0x04, 0x17
        /*006a*/ 	.short	(.L_35 - .L_34)
.L_34:
        /*006c*/ 	.word	0x00000000
        /*0070*/ 	.short	0x0006
        /*0072*/ 	.short	0x0030
        /*0074*/ 	.byte	0x00, 0xf5, 0x21, 0x00


	//----- nvinfo : EIATTR_KPARAM_INFO
	.align		4
.L_35:
        /*0078*/ 	.byte	0x04, 0x17
        /*007a*/ 	.short	(.L_37 - .L_36)
.L_36:
        /*007c*/ 	.word	0x00000000
        /*0080*/ 	.short	0x0005
        /*0082*/ 	.short	0x0028
        /*0084*/ 	.byte	0x00, 0xf5, 0x21, 0x00


	//----- nvinfo : EIATTR_KPARAM_INFO
	.align		4
.L_37:
        /*0088*/ 	.byte	0x04, 0x17
        /*008a*/ 	.short	(.L_39 - .L_38)
.L_38:
        /*008c*/ 	.word	0x00000000
        /*0090*/ 	.short	0x0004
        /*0092*/ 	.short	0x0020
        /*0094*/ 	.byte	0x00, 0xf5, 0x21, 0x00


	//----- nvinfo : EIATTR_KPARAM_INFO
	.align		4
.L_39:
        /*0098*/ 	.byte	0x04, 0x17
        /*009a*/ 	.short	(.L_41 - .L_40)
.L_40:
        /*009c*/ 	.word	0x00000000
        /*00a0*/ 	.short	0x0003
        /*00a2*/ 	.short	0x0018
        /*00a4*/ 	.byte	0x00, 0xf5, 0x21, 0x00


	//----- nvinfo : EIATTR_KPARAM_INFO
	.align		4
.L_41:
        /*00a8*/ 	.byte	0x04, 0x17
        /*00aa*/ 	.short	(.L_43 - .L_42)
.L_42:
        /*00ac*/ 	.word	0x00000000
        /*00b0*/ 	.short	0x0002
        /*00b2*/ 	.short	0x0010
        /*00b4*/ 	.byte	0x00, 0xf5, 0x21, 0x00


	//----- nvinfo : EIATTR_KPARAM_INFO
	.align		4
.L_43:
        /*00b8*/ 	.byte	0x04, 0x17
        /*00ba*/ 	.short	(.L_45 - .L_44)
.L_44:
        /*00bc*/ 	.word	0x00000000
        /*00c0*/ 	.short	0x0001
        /*00c2*/ 	.short	0x0008
        /*00c4*/ 	.byte	0x00, 0xf5, 0x21, 0x00


	//----- nvinfo : EIATTR_KPARAM_INFO
	.align		4
.L_45:
        /*00c8*/ 	.byte	0x04, 0x17
        /*00ca*/ 	.short	(.L_47 - .L_46)
.L_46:
        /*00cc*/ 	.word	0x00000000
        /*00d0*/ 	.short	0x0000
        /*00d2*/ 	.short	0x0000
        /*00d4*/ 	.byte	0x00, 0xf5, 0x21, 0x00


	//----- nvinfo : EIATTR_SPARSE_MMA_MASK
	.align		4
.L_47:
        /*00d8*/ 	.byte	0x03, 0x50
        /*00da*/ 	.short	0x0000


	//----- nvinfo : EIATTR_MAXREG_COUNT
	.align		4
        /*00dc*/ 	.byte	0x03, 0x1b
        /*00de*/ 	.short	0x00ff


	//----- nvinfo : EIATTR_MERCURY_ISA_VERSION
	.align		4
        /*00e0*/ 	.byte	0x03, 0x5f
        /*00e2*/ 	.short	0x0101


	//----- nvinfo : EIATTR_VRC_CTA_INIT_COUNT
	.align		4
        /*00e4*/ 	.byte	0x02, 0x4a
	.zero		1
	.zero		1


	//----- nvinfo : EIATTR_EXIT_INSTR_OFFSETS
	.align		4
        /*00e8*/ 	.byte	0x04, 0x1c
        /*00ea*/ 	.short	(.L_49 - .L_48)


	//   ....[0]....
.L_48:
        /*00ec*/ 	.word	0x00000270


	//   ....[1]....
        /*00f0*/ 	.word	0x000004f0


	//   ....[2]....
        /*00f4*/ 	.word	0x000016d0


	//----- nvinfo : EIATTR_CRS_STACK_SIZE
	.align		4
.L_49:
        /*00f8*/ 	.byte	0x04, 0x1e
        /*00fa*/ 	.short	(.L_51 - .L_50)
.L_50:
        /*00fc*/ 	.word	0x00000000


	//----- nvinfo : EIATTR_CBANK_PARAM_SIZE
	.align		4
.L_51:
        /*0100*/ 	.byte	0x03, 0x19
        /*0102*/ 	.short	0x0068


	//----- nvinfo : EIATTR_PARAM_CBANK
	.align		4
        /*0104*/ 	.byte	0x04, 0x0a
        /*0106*/ 	.short	(.L_53 - .L_52)
	.align		4
.L_52:
        /*0108*/ 	.word	index@(.nv.constant0.K5)
        /*010c*/ 	.short	0x0380
        /*010e*/ 	.short	0x0068


	//----- nvinfo : EIATTR_SW_WAR
	.align		4
.L_53:
        /*0110*/ 	.byte	0x04, 0x36
        /*0112*/ 	.short	(.L_55 - .L_54)
.L_54:
        /*0114*/ 	.word	0x00000008
.L_55:


//--------------------- .nv.info.K4               --------------------------
	.section	.nv.info.K4,"",@"SHT_CUDA_INFO"
	.sectionflags	@""
	.align	4


	//----- nvinfo : EIATTR_CUDA_API_VERSION
	.align		4
        /*0000*/ 	.byte	0x04, 0x37
        /*0002*/ 	.short	(.L_57 - .L_56)
.L_56:
        /*0004*/ 	.word	0x00000082


	//----- nvinfo : EIATTR_KPARAM_INFO
	.align		4
.L_57:
        /*0008*/ 	.byte	0x04, 0x17
        /*000a*/ 	.short	(.L_59 - .L_58)
.L_58:
        /*000c*/ 	.word	0x00000000
        /*0010*/ 	.short	0x000c
        /*0012*/ 	.short	0x0060
        /*0014*/ 	.byte	0x00, 0xf0, 0x21, 0x00


	//----- nvinfo : EIATTR_KPARAM_INFO
	.align		4
.L_59:
        /*0018*/ 	.byte	0x04, 0x17
        /*001a*/ 	.short	(.L_61 - .L_60)
.L_60:
        /*001c*/ 	.word	0x00000000
        /*0020*/ 	.short	0x000b
        /*0022*/ 	.short	0x0058
        /*0024*/ 	.byte	0x00, 0xf0, 0x21, 0x00


	//----- nvinfo : EIATTR_KPARAM_INFO
	.align		4
.L_61:
        /*0028*/ 	.byte	0x04, 0x17
        /*002a*/ 	.short	(.L_63 - .L_62)
.L_62:
        /*002c*/ 	.word	0x00000000
        /*0030*/ 	.short	0x000a
        /*0032*/ 	.short	0x0050
        /*0034*/ 	.byte	0x00, 0xf0, 0x21, 0x00


	//----- nvinfo : EIATTR_KPARAM_INFO
	.align		4
.L_63:
        /*0038*/ 	.byte	0x04, 0x17
        /*003a*/ 	.short	(.L_65 - .L_64)
.L_64:
        /*003c*/ 	.word	0x00000000
        /*0040*/ 	.short	0x0009
        /*0042*/ 	.short	0x0048
        /*0044*/ 	.byte	0x00, 0xf0, 0x21, 0x00


	//----- nvinfo : EIATTR_KPARAM_INFO
	.align		4
.L_65:
        /*0048*/ 	.byte	0x04, 0x17
        /*004a*/ 	.short	(.L_67 - .L_66)
.L_66:
        /*004c*/ 	.word	0x00000000
        /*0050*/ 	.short	0x0008
        /*0052*/ 	.short	0x0040
        /*0054*/ 	.byte	0x00, 0xf0, 0x21, 0x00


	//----- nvinfo : EIATTR_KPARAM_INFO
	.align		4
.L_67:
        /*0058*/ 	.byte	0x04, 0x17
        /*005a*/ 	.short	(.L_69 - .L_68)
.L_68:
        /*005c*/ 	.word	0x00000000
        /*0060*/ 	.short	0x0007
        /*0062*/ 	.short	0x0038
        /*0064*/ 	.byte	0x00, 0xf5, 0x21, 0x00


	//----- nvinfo : EIATTR_KPARAM_INFO
	.align		4
.L_69:
        /*0068*/ 	.byte	0x04, 0x17
        /*006a*/ 	.short	(.L_71 - .L_70)
.L_70:
        /*006c*/ 	.word	0x00000000
        /*0070*/ 	.short	0x0006
        /*0072*/ 	.short	0x0030
        /*0074*/ 	.byte	0x00, 0xf5, 0x21, 0x00


	//----- nvinfo : EIATTR_KPARAM_INFO
	.align		4
.L_71:
        /*0078*/ 	.byte	0x04, 0x17
        /*007a*/ 	.short	(.L_73 - .L_72)
.L_72:
        /*007c*/ 	.word	0x00000000
        /*0080*/ 	.short	0x0005
        /*0082*/ 	.short	0x0028
        /*0084*/ 	.byte	0x00, 0xf5, 0x21, 0x00


	//----- nvinfo : EIATTR_KPARAM_INFO
	.align		4
.L_73:
        /*0088*/ 	.byte	0x04, 0x17
        /*008a*/ 	.short	(.L_75 - .L_74)
.L_74:
        /*008c*/ 	.word	0x00000000
        /*0090*/ 	.short	0x0004
        /*0092*/ 	.short	0x0020
        /*0094*/ 	.byte	0x00, 0xf5, 0x21, 0x00


	//----- nvinfo : EIATTR_KPARAM_INFO
	.align		4
.L_75:
        /*0098*/ 	.byte	0x04, 0x17
        /*009a*/ 	.short	(.L_77 - .L_76)
.L_76:
        /*009c*/ 	.word	0x00000000
        /*00a0*/ 	.short	0x0003
        /*00a2*/ 	.short	0x0018
        /*00a4*/ 	.byte	0x00, 0xf5, 0x21, 0x00


	//----- nvinfo : EIATTR_KPARAM_INFO
	.align		4
.L_77:
        /*00a8*/ 	.byte	0x04, 0x17
        /*00aa*/ 	.short	(.L_79 - .L_78)
.L_78:
        /*00ac*/ 	.word	0x00000000
        /*00b0*/ 	.short	0x0002
        /*00b2*/ 	.short	0x0010
        /*00b4*/ 	.byte	0x00, 0xf5, 0x21, 0x00


	//----- nvinfo : EIATTR_KPARAM_INFO
	.align		4
.L_79:
        /*00b8*/ 	.byte	0x04, 0x17
        /*00ba*/ 	.short	(.L_81 - .L_80)
.L_80:
        /*00bc*/ 	.word	0x00000000
        /*00c0*/ 	.short	0x0001
        /*00c2*/ 	.short	0x0008
        /*00c4*/ 	.byte	0x00, 0xf5, 0x21, 0x00


	//----- nvinfo : EIATTR_KPARAM_INFO
	.align		4
.L_81:
        /*00c8*/ 	.byte	0x04, 0x17
        /*00ca*/ 	.short	(.L_83 - .L_82)
.L_82:
        /*00cc*/ 	.word	0x00000000
        /*00d0*/ 	.short	0x0000
        /*00d2*/ 	.short	0x0000
        /*00d4*/ 	.byte	0x00, 0xf5, 0x21, 0x00


	//----- nvinfo : EIATTR_SPARSE_MMA_MASK
	.align		4
.L_83:
        /*00d8*/ 	.byte	0x03, 0x50
        /*00da*/ 	.short	0x0000


	//----- nvinfo : EIATTR_MAXREG_COUNT
	.align		4
        /*00dc*/ 	.byte	0x03, 0x1b
        /*00de*/ 	.short	0x00ff


	//----- nvinfo : EIATTR_MERCURY_ISA_VERSION
	.align		4
        /*00e0*/ 	.byte	0x03, 0x5f
        /*00e2*/ 	.short	0x0101


	//----- nvinfo : EIATTR_VRC_CTA_INIT_COUNT
	.align		4
        /*00e4*/ 	.byte	0x02, 0x4a
	.zero		1
	.zero		1


	//----- nvinfo : EIATTR_EXIT_INSTR_OFFSETS
	.align		4
        /*00e8*/ 	.byte	0x04, 0x1c
        /*00ea*/ 	.short	(.L_85 - .L_84)


	//   ....[0]....
.L_84:
        /*00ec*/ 	.word	0x00000270


	//   ....[1]....
        /*00f0*/ 	.word	0x000004f0


	//   ....[2]....
        /*00f4*/ 	.word	0x000016d0


	//----- nvinfo : EIATTR_CRS_STACK_SIZE
	.align		4
.L_85:
        /*00f8*/ 	.byte	0x04, 0x1e
        /*00fa*/ 	.short	(.L_87 - .L_86)
.L_86:
        /*00fc*/ 	.word	0x00000000


	//----- nvinfo : EIATTR_CBANK_PARAM_SIZE
	.align		4
.L_87:
        /*0100*/ 	.byte	0x03, 0x19
        /*0102*/ 	.short	0x0068


	//----- nvinfo : EIATTR_PARAM_CBANK
	.align		4
        /*0104*/ 	.byte	0x04, 0x0a
        /*0106*/ 	.short	(.L_89 - .L_88)
	.align		4
.L_88:
        /*0108*/ 	.word	index@(.nv.constant0.K4)
        /*010c*/ 	.short	0x0380
        /*010e*/ 	.short	0x0068


	//----- nvinfo : EIATTR_SW_WAR
	.align		4
.L_89:
        /*0110*/ 	.byte	0x04, 0x36
        /*0112*/ 	.short	(.L_91 - .L_90)
.L_90:
        /*0114*/ 	.word	0x00000008
.L_91:


//--------------------- .nv.callgraph             --------------------------
	.section	.nv.callgraph,"",@"SHT_CUDA_CALLGRAPH"
	.align	4
	.sectionentsize	8
	.align		4
        /*0000*/ 	.word	0x00000000
	.align		4
        /*0004*/ 	.word	0xffffffff
	.align		4
        /*0008*/ 	.word	0x00000000
	.align		4
        /*000c*/ 	.word	0xfffffffe
	.align		4
        /*0010*/ 	.word	0x00000000
	.align		4
        /*0014*/ 	.word	0xfffffffd
	.align		4
        /*0018*/ 	.word	0x00000000
	.align		4
        /*001c*/ 	.word	0xfffffffc


//--------------------- .text.K5                  --------------------------
	.section	.text.K5,"ax",@progbits
	.align	128
        .global         K5
        .type           K5,@function
        .size           K5,(.L_x_49 - K5)
        .other          K5,@"STO_CUDA_ENTRY STV_DEFAULT"
K5:
.text.K5:
[----:B------:R-:W-:Y:S01]  /*0000*/  LDC R1, c[0x0][0x37c] ;  /* 0x0000df00ff017b82 */ /* 0x000fe20000000800 */
[----:B------:R-:W0:Y:S01]  /*0010*/  LDCU UR4, c[0x0][0x3dc] ;  /* 0x00007b80ff0477ac */ /* 0x000e220008000800 */
[----:B------:R-:W1:Y:S01]  /*0020*/  S2R R4, SR_TID.X ;  /* 0x0000000000047919 */ /* 0x000e620000002100 */
[----:B0-----:R-:W-:-:S09]  /*0030*/  UISETP.NE.AND.EX UP0, UPT, UR4, URZ, UPT, !UPT ;  /* 0x000000ff0400728c */ /* 0x001fd2000bf053f0 */
[----:B------:R-:W-:Y:S05]  /*0040*/  BRA.U UP0, `(.L_x_0) ;  /* 0x0000000100547547 */ /* 0x000fea000b800000 */
[----:B------:R-:W0:Y:S02]  /*0050*/  LDCU UR4, c[0x0][0x3d8] ;  /* 0x00007b00ff0477ac */ /* 0x000e240008000800 */
[----:B0-----:R-:W0:Y:S01]  /*0060*/  I2F.U32.RP R0, UR4 ;  /* 0x0000000400007d06 */ /* 0x001e220008209000 */
[----:B------:R-:W-:-:S07]  /*0070*/  ISETP.NE.U32.AND P2, PT, RZ, UR4, PT ;  /* 0x00000004ff007c0c */ /* 0x000fce000bf45070 */
[----:B0-----:R-:W0:Y:S02]  /*0080*/  MUFU.RCP R0, R0 ;  /* 0x0000000000007308 */ /* 0x001e240000001000 */
[----:B0-----:R-:W-:-:S06]  /*0090*/  VIADD R2, R0, 0xffffffe ;  /* 0x0ffffffe00027836 */ /* 0x001fcc0000000000 */
[----:B------:R0:W2:Y:S02]  /*00a0*/  F2I.FTZ.U32.TRUNC.NTZ R3, R2 ;  /* 0x0000000200037305 */ /* 0x0000a4000021f000 */
[----:B0-----:R-:W-:Y:S02]  /*00b0*/  IMAD.MOV.U32 R2, RZ, RZ, RZ ;  /* 0x000000ffff027224 */ /* 0x001fe400078e00ff */
[----:B--2---:R-:W-:-:S04]  /*00c0*/  IMAD.MOV R5, RZ, RZ, -R3 ;  /* 0x000000ffff057224 */ /* 0x004fc800078e0a03 */
[----:B------:R-:W-:-:S04]  /*00d0*/  IMAD R5, R5, UR4, RZ ;  /* 0x0000000405057c24 */ /* 0x000fc8000f8e02ff */
[----:B------:R-:W-:-:S06]  /*00e0*/  IMAD.HI.U32 R3, R3, R5, R2 ;  /* 0x0000000503037227 */ /* 0x000fcc00078e0002 */
[----:B-1----:R-:W-:-:S04]  /*00f0*/  IMAD.HI.U32 R2, R3, R4, RZ ;  /* 0x0000000403027227 */ /* 0x002fc800078e00ff */
[----:B------:R-:W-:-:S04]  /*0100*/  IMAD.MOV R3, RZ, RZ, -R2 ;  /* 0x000000ffff037224 */ /* 0x000fc800078e0a02 */
[----:B------:R-:W-:-:S05]  /*0110*/  IMAD R3, R3, UR4, R4 ;  /* 0x0000000403037c24 */ /* 0x000fca000f8e0204 */
[----:B------:R-:W-:-:S13]  /*0120*/  ISETP.GE.U32.AND P0, PT, R3, UR4, PT ;  /* 0x0000000403007c0c */ /* 0x000fda000bf06070 */
[----:B------:R-:W-:Y:S02]  /*0130*/  @P0 VIADD R3, R3, -UR4 ;  /* 0x8000000403030c36 */ /* 0x000fe40008000000 */
[----:B------:R-:W-:-:S03]  /*0140*/  @P0 VIADD R2, R2, 0x1 ;  /* 0x0000000102020836 */ /* 0x000fc60000000000 */
[----:B------:R-:W-:Y:S01]  /*0150*/  ISETP.GE.U32.AND P1, PT, R3, UR4, PT ;  /* 0x0000000403007c0c */ /* 0x000fe2000bf26070 */
[----:B------:R-:W-:-:S12]  /*0160*/  IMAD.MOV.U32 R3, RZ, RZ, RZ ;  /* 0x000000ffff037224 */ /* 0x000fd800078e00ff */
[----:B------:R-:W-:Y:S01]  /*0170*/  @P1 VIADD R2, R2, 0x1 ;  /* 0x0000000102021836 */ /* 0x000fe20000000000 */
[----:B------:R-:W-:Y:S01]  /*0180*/  @!P2 LOP3.LUT R2, RZ, UR4, RZ, 0x33, !PT ;  /* 0x00000004ff02ac12 */ /* 0x000fe2000f8e33ff */
[----:B------:R-:W-:Y:S06]  /*0190*/  BRA `(.L_x_1) ;  /* 0x0000000000107947 */ /* 0x000fec0003800000 */
.L_x_0:
[----:B------:R-:W-:-:S07]  /*01a0*/  MOV R0, 0x1c0 ;  /* 0x000001c000007802 */ /* 0x000fce0000000f00 */
[----:B-1----:R-:W-:Y:S05]  /*01b0*/  CALL.REL.NOINC `($__internal_0_$__cuda_sm20_div_s64) ;  /* 0x0000001400487944 */ /* 0x002fea0003c00000 */
[----:B------:R-:W-:Y:S02]  /*01c0*/  IMAD.MOV.U32 R2, RZ, RZ, R5 ;  /* 0x000000ffff027224 */ /* 0x000fe400078e0005 */
[----:B------:R-:W-:-:S07]  /*01d0*/  IMAD.MOV.U32 R3, RZ, RZ, R6 ;  /* 0x000000ffff037224 */ /* 0x000fce00078e0006 */
.L_x_1:
[----:B------:R-:W0:Y:S01]  /*01e0*/  S2UR UR4, SR_CTAID.X ;  /* 0x00000000000479c3 */ /* 0x000e220000002500 */
[----:B------:R-:W1:Y:S01]  /*01f0*/  LDCU.64 UR6, c[0x0][0x3c0] ;  /* 0x00007800ff0677ac */ /* 0x000e620008000a00 */
[----:B------:R-:W-:Y:S02]  /*0200*/  IMAD.MOV.U32 R14, RZ, RZ, R2 ;  /* 0x000000ffff0e7224 */ /* 0x000fe400078e0002 */
[----:B------:R-:W-:-:S04]  /*0210*/  IMAD.MOV.U32 R15, RZ, RZ, R3 ;  /* 0x000000ffff0f7224 */ /* 0x000fc800078e0003 */
[----:B------:R-:W0:Y:S02]  /*0220*/  LDC.64 R6, c[0x0][0x3e0] ;  /* 0x0000f800ff067b82 */ /* 0x000e240000000a00 */
[----:B0-----:R-:W-:-:S04]  /*0230*/  IMAD.WIDE.U32 R14, R6, UR4, R14 ;  /* 0x00000004060e7c25 */ /* 0x001fc8000f8e000e */
[----:B------:R-:W-:Y:S01]  /*0240*/  IMAD R0, R7, UR4, R15 ;  /* 0x0000000407007c24 */ /* 0x000fe2000f8e020f */
[----:B-1----:R-:W-:-:S04]  /*0250*/  ISETP.GE.U32.AND P0, PT, R14, UR6, PT ;  /* 0x000000060e007c0c */ /* 0x002fc8000bf06070 */
[----:B------:R-:W-:-:S13]  /*0260*/  ISETP.GE.AND.EX P0, PT, R0, UR7, PT, P0 ;  /* 0x0000000700007c0c */ /* 0x000fda000bf06300 */
[----:B------:R-:W-:Y:S05]  /*0270*/  @P0 EXIT ;  /* 0x000000000000094d */ /* 0x000fea0003800000 */
[----:B------:R-:W0:Y:S01]  /*0280*/  LDCU.64 UR4, c[0x0][0x3a8] ;  /* 0x00007500ff0477ac */ /* 0x000e220008000a00 */
[----:B------:R-:W1:Y:S01]  /*0290*/  LDCU.64 UR12, c[0x0][0x358] ;  /* 0x00006b00ff0c77ac */ /* 0x000e620008000a00 */
[----:B------:R-:W2:Y:S01]  /*02a0*/  LDCU UR7, c[0x0][0x3dc] ;  /* 0x00007b80ff0777ac */ /* 0x000ea20008000800 */
[----:B------:R-:W3:Y:S01]  /*02b0*/  LDCU.64 UR8, c[0x0][0x3d0] ;  /* 0x00007a00ff0877ac */ /* 0x000ee20008000a00 */
[----:B------:R-:W3:Y:S01]  /*02c0*/  LDCU.64 UR10, c[0x0][0x3c8] ;  /* 0x00007900ff0a77ac */ /* 0x000ee20008000a00 */
[----:B0-----:R-:W-:-:S04]  /*02d0*/  LEA R6, P0, R14, UR4, 0x2 ;  /* 0x000000040e067c11 */ /* 0x001fc8000f8010ff */
[----:B------:R-:W-:-:S05]  /*02e0*/  LEA.HI.X R7, R14, UR5, R0, 0x2, P0 ;  /* 0x000000050e077c11 */ /* 0x000fca00080f1400 */
[----:B-1----:R0:W5:Y:S04]  /*02f0*/  LDG.E.CONSTANT R2, desc[UR12][R6.64] ;  /* 0x0000000c06027981 */ /* 0x002168000c1e9900 */
[----:B------:R0:W5:Y:S01]  /*0300*/  LDG.E.CONSTANT R3, desc[UR12][R6.64+0x4] ;  /* 0x0000040c06037981 */ /* 0x000162000c1e9900 */
[----:B--2---:R-:W-:Y:S02]  /*0310*/  UISETP.NE.AND.EX UP0, UPT, UR7, URZ, UPT, !UPT ;  /* 0x000000ff0700728c */ /* 0x004fe4000bf053f0 */
[----:B---3--:R-:W-:Y:S02]  /*0320*/  UIMAD UR6, UR9, UR10, URZ ;  /* 0x0000000a090672a4 */ /* 0x008fe4000f8e02ff */
[----:B------:R-:W-:Y:S02]  /*0330*/  UIMAD.WIDE.U32 UR4, UR8, UR10, URZ ;  /* 0x0000000a080472a5 */ /* 0x000fe4000f8e00ff */
[----:B------:R-:W-:-:S04]  /*0340*/  UIMAD UR6, UR8, UR11, UR6 ;  /* 0x0000000b080672a4 */ /* 0x000fc8000f8e0206 */
[----:B------:R-:W-:Y:S01]  /*0350*/  UIADD3 UR8, UPT, UPT, UR5, UR6, URZ ;  /* 0x0000000605087290 */ /* 0x000fe2000fffe0ff */
[----:B0-----:R-:W-:Y:S11]  /*0360*/  BRA.U UP0, `(.L_x_2) ;  /* 0x0000000100507547 */ /* 0x001ff6000b800000 */
[----:B------:R-:W0:Y:S02]  /*0370*/  LDCU UR6, c[0x0][0x3d8] ;  /* 0x00007b00ff0677ac */ /* 0x000e240008000800 */
[----:B0-----:R-:W0:Y:S01]  /*0380*/  I2F.U32.RP R5, UR6 ;  /* 0x0000000600057d06 */ /* 0x001e220008209000 */
[----:B------:R-:W-:-:S07]  /*0390*/  ISETP.NE.U32.AND P1, PT, RZ, UR6, PT ;  /* 0x00000006ff007c0c */ /* 0x000fce000bf25070 */
[----:B0-----:R-:W0:Y:S02]  /*03a0*/  MUFU.RCP R5, R5 ;  /* 0x0000000500057308 */ /* 0x001e240000001000 */
[----:B0-----:R-:W-:Y:S02]  /*03b0*/  VIADD R6, R5, 0xffffffe ;  /* 0x0ffffffe05067836 */ /* 0x001fe40000000000 */
[----:B------:R-:W-:-:S04]  /*03c0*/  IMAD.MOV.U32 R5, RZ, RZ, RZ ;  /* 0x000000ffff057224 */ /* 0x000fc800078e00ff */
[----:B------:R0:W1:Y:S02]  /*03d0*/  F2I.FTZ.U32.TRUNC.NTZ R7, R6 ;  /* 0x0000000600077305 */ /* 0x000064000021f000 */
[----:B0-----:R-:W-:Y:S02]  /*03e0*/  IMAD.MOV.U32 R6, RZ, RZ, RZ ;  /* 0x000000ffff067224 */ /* 0x001fe400078e00ff */
[----:B-1----:R-:W-:-:S04]  /*03f0*/  IMAD.MOV R9, RZ, RZ, -R7 ;  /* 0x000000ffff097224 */ /* 0x002fc800078e0a07 */
[----:B------:R-:W-:-:S04]  /*0400*/  IMAD R9, R9, UR6, RZ ;  /* 0x0000000609097c24 */ /* 0x000fc8000f8e02ff */
[----:B------:R-:W-:-:S06]  /*0410*/  IMAD.HI.U32 R9, R7, R9, R6 ;  /* 0x0000000907097227 */ /* 0x000fcc00078e0006 */
[----:B------:R-:W-:-:S04]  /*0420*/  IMAD.HI.U32 R9, R9, R4, RZ ;  /* 0x0000000409097227 */ /* 0x000fc800078e00ff */
[----:B------:R-:W-:-:S04]  /*0430*/  IMAD.MOV R9, RZ, RZ, -R9 ;  /* 0x000000ffff097224 */ /* 0x000fc800078e0a09 */
[----:B------:R-:W-:-:S05]  /*0440*/  IMAD R4, R9, UR6, R4 ;  /* 0x0000000609047c24 */ /* 0x000fca000f8e0204 */
[----:B------:R-:W-:-:S13]  /*0450*/  ISETP.GE.U32.AND P0, PT, R4, UR6, PT ;  /* 0x0000000604007c0c */ /* 0x000fda000bf06070 */
[----:B------:R-:W-:-:S05]  /*0460*/  @P0 VIADD R4, R4, -UR6 ;  /* 0x8000000604040c36 */ /* 0x000fca0008000000 */
[----:B------:R-:W-:-:S13]  /*0470*/  ISETP.GE.U32.AND P0, PT, R4, UR6, PT ;  /* 0x0000000604007c0c */ /* 0x000fda000bf06070 */
[----:B------:R-:W-:Y:S01]  /*0480*/  @P0 VIADD R4, R4, -UR6 ;  /* 0x8000000604040c36 */ /* 0x000fe20008000000 */
[----:B------:R-:W-:Y:S01]  /*0490*/  @!P1 LOP3.LUT R4, RZ, UR6, RZ, 0x33, !PT ;  /* 0x00000006ff049c12 */ /* 0x000fe2000f8e33ff */
[----:B------:R-:W-:Y:S06]  /*04a0*/  BRA `(.L_x_3) ;  /* 0x0000000000087947 */ /* 0x000fec0003800000 */
.L_x_2:
[----:B------:R-:W-:-:S07]  /*04b0*/  MOV R6, 0x4d0 ;  /* 0x000004d000067802 */ /* 0x000fce0000000f00 */
[----:B-----5:R-:W-:Y:S05]  /*04c0*/  CALL.REL.NOINC `($__internal_1_$__cuda_sm20_rem_s64) ;  /* 0x0000001400b47944 */ /* 0x020fea0003c00000 */
.L_x_3:
[----:B------:R-:W-:-:S04]  /*04d0*/  ISETP.GE.U32.AND P0, PT, R4, UR4, PT ;  /* 0x0000000404007c0c */ /* 0x000fc8000bf06070 */
[----:B------:R-:W-:-:S13]  /*04e0*/  ISETP.GE.AND.EX P0, PT, R5, UR8, PT, P0 ;  /* 0x0000000805007c0c */ /* 0x000fda000bf06300 */
[----:B------:R-:W-:Y:S05]  /*04f0*/  @P0 EXIT ;  /* 0x000000000000094d */ /* 0x000fea0003800000 */
[----:B------:R-:W0:Y:S01]  /*0500*/  LDCU.128 UR8, c[0x0][0x3b0] ;  /* 0x00007600ff0877ac */ /* 0x000e220008000c00 */
[----:B-----5:R-:W-:Y:S01]  /*0510*/  IMAD.SHL.U32 R18, R2, 0x8, RZ ;  /* 0x0000000802127824 */ /* 0x020fe200078e00ff */
[----:B------:R-:W-:Y:S01]  /*0520*/  SHF.R.U32.HI R6, RZ, 0x1d, R2 ;  /* 0x0000001dff067819 */ /* 0x000fe20000011602 */
[----:B------:R-:W-:Y:S01]  /*0530*/  BSSY.RECONVERGENT B2, `(.L_x_4) ;  /* 0x0000119000027945 */ /* 0x000fe20003800200 */
[----:B------:R-:W1:Y:S01]  /*0540*/  LDCU UR5, c[0x0][0x360] ;  /* 0x00006c00ff0577ac */ /* 0x000e620008000800 */
[----:B------:R-:W2:Y:S01]  /*0550*/  LDCU.64 UR14, c[0x0][0x398] ;  /* 0x00007300ff0e77ac */ /* 0x000ea20008000a00 */
[----:B------:R-:W3:Y:S01]  /*0560*/  LDCU.128 UR16, c[0x0][0x380] ;  /* 0x00007000ff1077ac */ /* 0x000ee20008000c00 */
[----:B------:R-:W4:Y:S01]  /*0570*/  LDCU.128 UR20, c[0x0][0x3b0] ;  /* 0x00007600ff1477ac */ /* 0x000f220008000c00 */
[C---:B0-----:R-:W-:Y:S02]  /*0580*/  IADD3 R16, P0, PT, R18.reuse, UR10, RZ ;  /* 0x0000000a12107c10 */ /* 0x041fe4000ff1e0ff */
[----:B------:R-:W-:Y:S01]  /*0590*/  IADD3 R18, P1, PT, R18, UR8, RZ ;  /* 0x0000000812127c10 */ /* 0x000fe2000ff3e0ff */
[----:B------:R-:W-:Y:S01]  /*05a0*/  UMOV UR4, URZ ;  /* 0x000000ff00047c82 */ /* 0x000fe20008000000 */
[----:B------:R-:W-:-:S02]  /*05b0*/  IADD3.X R17, PT, PT, R6, UR11, RZ, P0, !PT ;  /* 0x0000000b06117c10 */ /* 0x000fc400087fe4ff */
[----:B-123--:R-:W-:-:S09]  /*05c0*/  IADD3.X R19, PT, PT, R6, UR9, RZ, P1, !PT ;  /* 0x0000000906137c10 */ /* 0x00efd20008ffe4ff */
.L_x_22:
[----:B------:R-:W-:Y:S01]  /*05d0*/  ISETP.GE.U32.AND P0, PT, R2, R3, PT ;  /* 0x000000030200720c */ /* 0x000fe20003f06070 */
[----:B------:R-:W-:Y:S01]  /*05e0*/  BSSY.RECONVERGENT B1, `(.L_x_5) ;  /* 0x00000f5000017945 */ /* 0x000fe20003800200 */
[--C-:B------:R-:W-:Y:S01]  /*05f0*/  SHF.R.U64 R6, R4, 0x5, R5.reuse ;  /* 0x0000000504067819 */ /* 0x100fe20000001205 */
[----:B------:R-:W-:Y:S01]  /*0600*/  IMAD.MOV.U32 R22, RZ, RZ, RZ ;  /* 0x000000ffff167224 */ /* 0x000fe200078e00ff */
[----:B------:R-:W-:-:S09]  /*0610*/  SHF.R.U32.HI R7, RZ, 0x5, R5 ;  /* 0x00000005ff077819 */ /* 0x000fd20000011605 */
[----:B0-----:R-:W-:Y:S05]  /*0620*/  @P0 BRA `(.L_x_6) ;  /* 0x0000000c00c00947 */ /* 0x001fea0003800000 */
[--C-:B------:R-:W-:Y:S01]  /*0630*/  IMAD.IADD R12, R3, 0x1, -R2.reuse ;  /* 0x00000001030c7824 */ /* 0x100fe200078e0a02 */
[----:B------:R-:W-:Y:S01]  /*0640*/  BSSY.RECONVERGENT B0, `(.L_x_7) ;  /* 0x000006c000007945 */ /* 0x000fe20003800200 */
[----:B------:R-:W-:Y:S01]  /*0650*/  CS2R R22, SRZ ;  /* 0x0000000000167805 */ /* 0x000fe2000001ff00 */
[----:B------:R-:W-:Y:S02]  /*0660*/  IMAD.MOV.U32 R24, RZ, RZ, R2 ;  /* 0x000000ffff187224 */ /* 0x000fe400078e0002 */
[----:B------:R-:W-:-:S04]  /*0670*/  LOP3.LUT R12, R12, 0x3, RZ, 0xc0, !PT ;  /* 0x000000030c0c7812 */ /* 0x000fc800078ec0ff */
[----:B------:R-:W-:-:S04]  /*0680*/  ISETP.NE.U32.AND P0, PT, R12, RZ, PT ;  /* 0x000000ff0c00720c */ /* 0x000fc80003f05070 */
[----:B------:R-:W-:-:S13]  /*0690*/  ISETP.NE.AND.EX P0, PT, RZ, RZ, PT, P0 ;  /* 0x000000ffff00720c */ /* 0x000fda0003f05300 */
[----:B------:R-:W-:Y:S05]  /*06a0*/  @!P0 BRA `(.L_x_8) ;  /* 0x0000000400948947 */ /* 0x000fea0003800000 */
[----:B------:R-:W2:Y:S04]  /*06b0*/  LDG.E.64.CONSTANT R8, desc[UR12][R18.64] ;  /* 0x0000000c12087981 */ /* 0x000ea8000c1e9b00 */
[----:B------:R-:W3:Y:S01]  /*06c0*/  LDG.E.64.CONSTANT R10, desc[UR12][R16.64] ;  /* 0x0000000c100a7981 */ /* 0x000ee2000c1e9b00 */
[----:B------:R-:W-:Y:S01]  /*06d0*/  BSSY.RECONVERGENT B3, `(.L_x_9) ;  /* 0x000001d000037945 */ /* 0x000fe20003800200 */
[----:B------:R-:W-:Y:S01]  /*06e0*/  ISETP.NE.U32.AND P0, PT, R12, 0x1, PT ;  /* 0x000000010c00780c */ /* 0x000fe20003f05070 */
[----:B------:R-:W-:Y:S01]  /*06f0*/  IMAD.MOV.U32 R22, RZ, RZ, RZ ;  /* 0x000000ffff167224 */ /* 0x000fe200078e00ff */
[----:B--2---:R-:W0:Y:S02]  /*0700*/  F2I.S64.F64.TRUNC R8, R8 ;  /* 0x0000000800087311 */ /* 0x004e24000030d900 */
[----:B0-----:R-:W-:-:S04]  /*0710*/  ISETP.NE.U32.AND P1, PT, R8, RZ, PT ;  /* 0x000000ff0800720c */ /* 0x001fc80003f25070 */
[----:B------:R-:W-:-:S04]  /*0720*/  ISETP.NE.AND.EX P1, PT, R9, RZ, PT, P1 ;  /* 0x000000ff0900720c */ /* 0x000fc80003f25310 */
[----:B---3--:R-:W-:-:S13]  /*0730*/  ISETP.EQ.OR P1, PT, R10, -0x1, !P1 ;  /* 0xffffffff0a00780c */ /* 0x008fda0004f22670 */
[----:B------:R-:W-:Y:S05]  /*0740*/  @P1 BRA `(.L_x_10) ;  /* 0x0000000000541947 */ /* 0x000fea0003800000 */
[----:B------:R-:W0:Y:S01]  /*0750*/  LDCU.128 UR8, c[0x0][0x380] ;  /* 0x00007000ff0877ac */ /* 0x000e220008000c00 */
[----:B------:R-:W-:Y:S02]  /*0760*/  IADD3 R23, P1, PT, R10, -UR4, RZ ;  /* 0x800000040a177c10 */ /* 0x000fe4000ff3e0ff */
[----:B------:R-:W-:Y:S01]  /*0770*/  IADD3 R21, P3, PT, R8, R6, RZ ;  /* 0x0000000608157210 */ /* 0x000fe20007f7e0ff */
[----:B------:R-:W1:Y:S01]  /*0780*/  LDCU.64 UR6, c[0x0][0x398] ;  /* 0x00007300ff0677ac */ /* 0x000e620008000a00 */
[----:B------:R-:W-:Y:S01]  /*0790*/  LEA R13, P2, R23, R4, 0x5 ;  /* 0x00000004170d7211 */ /* 0x000fe200078428ff */
[----:B------:R-:W-:Y:S01]  /*07a0*/  IMAD.X R24, R11, 0x1, ~R14, P1 ;  /* 0x000000010b187824 */ /* 0x000fe200008e0e0e */
[----:B------:R-:W-:Y:S01]  /*07b0*/  IADD3 R11, P1, PT, R23, R6, RZ ;  /* 0x00000006170b7210 */ /* 0x000fe20007f3e0ff */
[----:B------:R-:W-:-:S03]  /*07c0*/  IMAD.X R22, R9, 0x1, R7, P3 ;  /* 0x0000000109167824 */ /* 0x000fc600018e0607 */
[----:B------:R-:W-:Y:S01]  /*07d0*/  LEA.HI.X R20, R23, R5, R24, 0x5, P2 ;  /* 0x0000000517147211 */ /* 0x000fe200010f2c18 */
[----:B------:R-:W-:Y:S01]  /*07e0*/  IMAD.X R24, R24, 0x1, R7, P1 ;  /* 0x0000000118187824 */ /* 0x000fe200008e0607 */
[----:B0-----:R-:W-:Y:S02]  /*07f0*/  LEA R8, P4, R13, UR8, 0x2 ;  /* 0x000000080d087c11 */ /* 0x001fe4000f8810ff */
[----:B------:R-:W-:Y:S02]  /*0800*/  LEA R10, P2, R11, UR10, 0x2 ;  /* 0x0000000a0b0a7c11 */ /* 0x000fe4000f8410ff */
[----:B------:R-:W-:Y:S02]  /*0810*/  LEA.HI.X R9, R13, UR9, R20, 0x2, P4 ;  /* 0x000000090d097c11 */ /* 0x000fe4000a0f1414 */
[----:B-1----:R-:W-:Y:S02]  /*0820*/  LEA R20, P1, R21, UR6, 0x2 ;  /* 0x0000000615147c11 */ /* 0x002fe4000f8210ff */
[----:B------:R-:W-:Y:S01]  /*0830*/  LEA.HI.X R11, R11, UR11, R24, 0x2, P2 ;  /* 0x0000000b0b0b7c11 */ /* 0x000fe200090f1418 */
[----:B------:R-:W2:Y:S01]  /*0840*/  LDG.E R8, desc[UR12][R8.64] ;  /* 0x0000000c08087981 */ /* 0x000ea2000c1e1900 */
[----:B------:R-:W-:-:S04]  /*0850*/  LEA.HI.X R21, R21, UR7, R22, 0x2, P1 ;  /* 0x0000000715157c11 */ /* 0x000fc800088f1416 */
[----:B------:R-:W2:Y:S04]  /*0860*/  LDG.E R11, desc[UR12][R10.64] ;  /* 0x0000000c0a0b7981 */ /* 0x000ea8000c1e1900 */
[----:B------:R-:W3:Y:S01]  /*0870*/  LDG.E R21, desc[UR12][R20.64] ;  /* 0x0000000c14157981 */ /* 0x000ee2000c1e1900 */
[----:B--2---:R-:W-:-:S04]  /*0880*/  FMUL R22, R8, R11 ;  /* 0x0000000b08167220 */ /* 0x004fc80000400000 */
[----:B---3--:R-:W-:-:S07]  /*0890*/  FFMA R22, R22, R21, RZ ;  /* 0x0000001516167223 */ /* 0x008fce00000000ff */
.L_x_10:
[----:B----4-:R-:W-:Y:S05]  /*08a0*/  BSYNC.RECONVERGENT B3 ;  /* 0x0000000000037941 */ /* 0x010fea0003800200 */
.L_x_9:
[----:B------:R-:W-:Y:S02]  /*08b0*/  ISETP.NE.AND.EX P0, PT, RZ, RZ, PT, P0 ;  /* 0x000000ffff00720c */ /* 0x000fe40003f05300 */
[----:B------:R-:W-:-:S05]  /*08c0*/  IADD3 R24, P1, PT, R2, 0x1, RZ ;  /* 0x0000000102187810 */ /* 0x000fca0007f3e0ff */
[----:B------:R-:W-:-:S06]  /*08d0*/  IMAD.X R23, RZ, RZ, RZ, P1 ;  /* 0x000000ffff177224 */ /* 0x000fcc00008e06ff */
[----:B------:R-:W-:Y:S05]  /*08e0*/  @!P0 BRA `(.L_x_8) ;  /* 0x0000000400048947 */ /* 0x000fea0003800000 */
[----:B------:R-:W2:Y:S04]  /*08f0*/  LDG.E.64.CONSTANT R10, desc[UR12][R18.64+0x8] ;  /* 0x0000080c120a7981 */ /* 0x000ea8000c1e9b00 */
[----:B------:R-:W3:Y:S01]  /*0900*/  LDG.E.64.CONSTANT R8, desc[UR12][R16.64+0x8] ;  /* 0x0000080c10087981 */ /* 0x000ee2000c1e9b00 */
[----:B------:R-:W-:Y:S01]  /*0910*/  ISETP.NE.U32.AND P0, PT, R12, 0x2, PT ;  /* 0x000000020c00780c */ /* 0x000fe20003f05070 */
[----:B------:R-:W-:Y:S01]  /*0920*/  BSSY.RECONVERGENT B3, `(.L_x_11) ;  /* 0x000001d000037945 */ /* 0x000fe20003800200 */
[----:B------:R-:W-:Y:S02]  /*0930*/  IADD3 R24, P2, PT, R2, 0x2, RZ ;  /* 0x0000000202187810 */ /* 0x000fe40007f5e0ff */
[----:B------:R-:W-:Y:S01]  /*0940*/  ISETP.NE.AND.EX P0, PT, RZ, RZ, PT, P0 ;  /* 0x000000ffff00720c */ /* 0x000fe20003f05300 */
        /* <DEDUP_REMOVED lines=18> */
[----:B------:R-:W-:Y:S02]  /*0a70*/  LEA.HI.X R9, R9, UR11, R26, 0x2, P5 ;  /* 0x0000000b09097c11 */ /* 0x000fe4000a8f141a */
[C---:B-1----:R-:W-:Y:S01]  /*0a80*/  LEA R10, P1, R20.reuse, UR6, 0x2 ;  /* 0x00000006140a7c11 */ /* 0x042fe2000f8210ff */
[----:B------:R-:W2:Y:S03]  /*0a90*/  LDG.E R12, desc[UR12][R12.64] ;  /* 0x0000000c0c0c7981 */ /* 0x000ea6000c1e1900 */
[----:B------:R-:W-:Y:S01]  /*0aa0*/  LEA.HI.X R11, R20, UR7, R11, 0x2, P1 ;  /* 0x00000007140b7c11 */ /* 0x000fe200088f140b */
[----:B------:R-:W2:Y:S04]  /*0ab0*/  LDG.E R9, desc[UR12][R8.64] ;  /* 0x0000000c08097981 */ /* 0x000ea8000c1e1900 */
[----:B------:R-:W3:Y:S01]  /*0ac0*/  LDG.E R10, desc[UR12][R10.64] ;  /* 0x0000000c0a0a7981 */ /* 0x000ee2000c1e1900 */
[----:B--2---:R-:W-:-:S04]  /*0ad0*/  FMUL R21, R12, R9 ;  /* 0x000000090c157220 */ /* 0x004fc80000400000 */
[----:B---3--:R-:W-:-:S07]  /*0ae0*/  FFMA R22, R21, R10, R22 ;  /* 0x0000000a15167223 */ /* 0x008fce0000000016 */
.L_x_12:
[----:B------:R-:W-:Y:S05]  /*0af0*/  BSYNC.RECONVERGENT B3 ;  /* 0x0000000000037941 */ /* 0x000fea0003800200 */
.L_x_11:
[----:B------:R-:W-:Y:S01]  /*0b00*/  IMAD.X R23, RZ, RZ, RZ, P2 ;  /* 0x000000ffff177224 */ /* 0x000fe200010e06ff */
[----:B------:R-:W-:Y:S06]  /*0b10*/  @!P0 BRA `(.L_x_8) ;  /* 0x0000000000788947 */ /* 0x000fec0003800000 */
[----:B------:R-:W2:Y:S04]  /*0b20*/  LDG.E.64.CONSTANT R8, desc[UR12][R18.64+0x10] ;  /* 0x0000100c12087981 */ /* 0x000ea8000c1e9b00 */
[----:B------:R-:W3:Y:S01]  /*0b30*/  LDG.E.64.CONSTANT R10, desc[UR12][R16.64+0x10] ;  /* 0x0000100c100a7981 */ /* 0x000ee2000c1e9b00 */
[----:B------:R-:W-:-:S05]  /*0b40*/  IADD3 R24, P1, PT, R2, 0x3, RZ ;  /* 0x0000000302187810 */ /* 0x000fca0007f3e0ff */
[----:B------:R-:W-:Y:S01]  /*0b50*/  IMAD.X R23, RZ, RZ, RZ, P1 ;  /* 0x000000ffff177224 */ /* 0x000fe200008e06ff */
        /* <DEDUP_REMOVED lines=15> */
[C---:B0-----:R-:W-:Y:S02]  /*0c50*/  LEA R8, P3, R12.reuse, UR8, 0x2 ;  /* 0x000000080c087c11 */ /* 0x041fe4000f8610ff */
[C---:B------:R-:W-:Y:S02]  /*0c60*/  LEA R10, P0, R11.reuse, UR10, 0x2 ;  /* 0x0000000a0b0a7c11 */ /* 0x040fe4000f8010ff */
        /* <DEDUP_REMOVED lines=9> */
.L_x_8:
[----:B----4-:R-:W-:Y:S05]  /*0d00*/  BSYNC.RECONVERGENT B0 ;  /* 0x0000000000007941 */ /* 0x010fea0003800200 */
.L_x_7:
[----:B------:R-:W-:-:S04]  /*0d10*/  IADD3 R8, P1, PT, R2, -R3, RZ ;  /* 0x8000000302087210 */ /* 0x000fc80007f3e0ff */
[----:B------:R-:W-:Y:S01]  /*0d20*/  ISETP.GT.U32.AND P0, PT, R8, -0x4, PT ;  /* 0xfffffffc0800780c */ /* 0x000fe20003f04070 */
[----:B------:R-:W-:-:S05]  /*0d30*/  IMAD.X R8, RZ, RZ, -0x1, P1 ;  /* 0xffffffffff087424 */ /* 0x000fca00008e06ff */
[----:B------:R-:W-:-:S13]  /*0d40*/  ISETP.GT.U32.AND.EX P0, PT, R8, -0x1, PT, P0 ;  /* 0xffffffff0800780c */ /* 0x000fda0003f04100 */
[----:B------:R-:W-:Y:S05]  /*0d50*/  @P0 BRA `(.L_x_6) ;  /* 0x0000000400f40947 */ /* 0x000fea0003800000 */
[C---:B------:R-:W-:Y:S01]  /*0d60*/  SHF.L.U64.HI R25, R24.reuse, 0x3, R23 ;  /* 0x0000000318197819 */ /* 0x040fe20000010217 */
[----:B------:R-:W-:-:S07]  /*0d70*/  IMAD.SHL.U32 R26, R24, 0x8, RZ ;  /* 0x00000008181a7824 */ /* 0x000fce00078e00ff */
.L_x_21:
[----:B------:R-:W-:-:S04]  /*0d80*/  IADD3 R10, P0, PT, R26, UR20, RZ ;  /* 0x000000141a0a7c10 */ /* 0x000fc8000ff1e0ff */
[----:B------:R-:W-:-:S05]  /*0d90*/  IADD3.X R11, PT, PT, R25, UR21, RZ, P0, !PT ;  /* 0x00000015190b7c10 */ /* 0x000fca00087fe4ff */
[----:B------:R-:W2:Y:S01]  /*0da0*/  LDG.E.64.CONSTANT R8, desc[UR12][R10.64] ;  /* 0x0000000c0a087981 */ /* 0x000ea2000c1e9b00 */
[----:B------:R-:W-:-:S04]  /*0db0*/  IADD3 R28, P0, PT, R26, UR22, RZ ;  /* 0x000000161a1c7c10 */ /* 0x000fc8000ff1e0ff */
[----:B------:R-:W-:-:S05]  /*0dc0*/  IADD3.X R29, PT, PT, R25, UR23, RZ, P0, !PT ;  /* 0x00000017191d7c10 */ /* 0x000fca00087fe4ff */
[----:B------:R-:W3:Y:S01]  /*0dd0*/  LDG.E.64.CONSTANT R12, desc[UR12][R28.64] ;  /* 0x0000000c1c0c7981 */ /* 0x000ee2000c1e9b00 */
[----:B------:R-:W-:Y:S01]  /*0de0*/  BSSY.RECONVERGENT B0, `(.L_x_13) ;  /* 0x0000019000007945 */ /* 0x000fe20003800200 */
[----:B--2---:R-:W0:Y:S02]  /*0df0*/  F2I.S64.F64.TRUNC R8, R8 ;  /* 0x0000000800087311 */ /* 0x004e24000030d900 */
[----:B0-----:R-:W-:-:S04]  /*0e00*/  ISETP.NE.U32.AND P0, PT, R8, RZ, PT ;  /* 0x000000ff0800720c */ /* 0x001fc80003f05070 */
[----:B------:R-:W-:-:S04]  /*0e10*/  ISETP.NE.AND.EX P0, PT, R9, RZ, PT, P0 ;  /* 0x000000ff0900720c */ /* 0x000fc80003f05300 */
[----:B---3--:R-:W-:-:S13]  /*0e20*/  ISETP.EQ.OR P0, PT, R12, -0x1, !P0 ;  /* 0xffffffff0c00780c */ /* 0x008fda0004702670 */
[----:B------:R-:W-:Y:S05]  /*0e30*/  @P0 BRA `(.L_x_14) ;  /* 0x00000000004c0947 */ /* 0x000fea0003800000 */
[----:B------:R-:W-:-:S05]  /*0e40*/  IADD3 R20, P0, PT, R8, R6, RZ ;  /* 0x0000000608147210 */ /* 0x000fca0007f1e0ff */
[----:B------:R-:W-:Y:S01]  /*0e50*/  IMAD.X R9, R9, 0x1, R7, P0 ;  /* 0x0000000109097824 */ /* 0x000fe200000e0607 */
[----:B------:R-:W-:-:S04]  /*0e60*/  LEA R8, P0, R20, UR14, 0x2 ;  /* 0x0000000e14087c11 */ /* 0x000fc8000f8010ff */
[----:B------:R-:W-:Y:S02]  /*0e70*/  LEA.HI.X R9, R20, UR15, R9, 0x2, P0 ;  /* 0x0000000f14097c11 */ /* 0x000fe400080f1409 */
[----:B------:R-:W-:-:S04]  /*0e80*/  IADD3 R27, P0, PT, R12, -UR4, RZ ;  /* 0x800000040c1b7c10 */ /* 0x000fc8000ff1e0ff */
[----:B------:R-:W2:Y:S01]  /*0e90*/  LDG.E R9, desc[UR12][R8.64] ;  /* 0x0000000c08097981 */ /* 0x000ea2000c1e1900 */
[----:B------:R-:W-:Y:S01]  /*0ea0*/  IMAD.X R12, R13, 0x1, ~R14, P0 ;  /* 0x000000010d0c7824 */ /* 0x000fe200000e0e0e */
[----:B------:R-:W-:-:S04]  /*0eb0*/  LEA R13, P0, R27, R4, 0x5 ;  /* 0x000000041b0d7211 */ /* 0x000fc800078028ff */
[----:B------:R-:W-:Y:S02]  /*0ec0*/  LEA.HI.X R21, R27, R5, R12, 0x5, P0 ;  /* 0x000000051b157211 */ /* 0x000fe400000f2c0c */
[----:B------:R-:W-:-:S04]  /*0ed0*/  LEA R20, P0, R13, UR16, 0x2 ;  /* 0x000000100d147c11 */ /* 0x000fc8000f8010ff */
[----:B------:R-:W-:Y:S02]  /*0ee0*/  LEA.HI.X R21, R13, UR17, R21, 0x2, P0 ;  /* 0x000000110d157c11 */ /* 0x000fe400080f1415 */
[----:B------:R-:W-:-:S03]  /*0ef0*/  IADD3 R13, P0, PT, R27, R6, RZ ;  /* 0x000000061b0d7210 */ /* 0x000fc60007f1e0ff */
[----:B------:R-:W3:Y:S02]  /*0f00*/  LDG.E R20, desc[UR12][R20.64] ;  /* 0x0000000c14147981 */ /* 0x000ee4000c1e1900 */
[----:B------:R-:W-:Y:S01]  /*0f10*/  IMAD.X R27, R12, 0x1, R7, P0 ;  /* 0x000000010c1b7824 */ /* 0x000fe200000e0607 */
[----:B------:R-:W-:-:S04]  /*0f20*/  LEA R12, P0, R13, UR18, 0x2 ;  /* 0x000000120d0c7c11 */ /* 0x000fc8000f8010ff */
[----:B------:R-:W-:-:S06]  /*0f30*/  LEA.HI.X R13, R13, UR19, R27, 0x2, P0 ;  /* 0x000000130d0d7c11 */ /* 0x000fcc00080f141b */
[----:B------:R-:W3:Y:S02]  /*0f40*/  LDG.E R13, desc[UR12][R12.64] ;  /* 0x0000000c0c0d7981 */ /* 0x000ee4000c1e1900 */
[----:B---3--:R-:W-:-:S04]  /*0f50*/  FMUL R27, R20, R13 ;  /* 0x0000000d141b7220 */ /* 0x008fc80000400000 */
[----:B--2---:R-:W-:-:S07]  /*0f60*/  FFMA R22, R27, R9, R22 ;  /* 0x000000091b167223 */ /* 0x004fce0000000016 */
.L_x_14:
[----:B------:R-:W-:Y:S05]  /*0f70*/  BSYNC.RECONVERGENT B0 ;  /* 0x0000000000007941 */ /* 0x000fea0003800200 */
.L_x_13:
[----:B------:R-:W2:Y:S04]  /*0f80*/  LDG.E.64.CONSTANT R8, desc[UR12][R10.64+0x8] ;  /* 0x0000080c0a087981 */ /* 0x000ea8000c1e9b00 */
        /* <DEDUP_REMOVED lines=26> */
.L_x_16:
[----:B------:R-:W-:Y:S05]  /*1130*/  BSYNC.RECONVERGENT B0 ;  /* 0x0000000000007941 */ /* 0x000fea0003800200 */
.L_x_15:
[----:B------:R-:W2:Y:S04]  /*1140*/  LDG.E.64.CONSTANT R8, desc[UR12][R10.64+0x10] ;  /* 0x0000100c0a087981 */ /* 0x000ea8000c1e9b00 */
[----:B------:R-:W3:Y:S04]  /*1150*/  LDG.E.64.CONSTANT R20, desc[UR12][R10.64+0x18] ;  /* 0x0000180c0a147981 */ /* 0x000ee8000c1e9b00 */
[----:B------:R-:W4:Y:S04]  /*1160*/  LDG.E.64.CONSTANT R12, desc[UR12][R28.64+0x10] ;  /* 0x0000100c1c0c7981 */ /* 0x000f28000c1e9b00 */
[----:B------:R-:W5:Y:S01]  /*1170*/  LDG.E.64.CONSTANT R10, desc[UR12][R28.64+0x18] ;  /* 0x0000180c1c0a7981 */ /* 0x000f62000c1e9b00 */
[----:B------:R-:W-:Y:S01]  /*1180*/  IADD3 R24, P0, PT, R24, 0x4, RZ ;  /* 0x0000000418187810 */ /* 0x000fe20007f1e0ff */
[----:B------:R-:W-:Y:S04]  /*1190*/  BSSY.RECONVERGENT B0, `(.L_x_17) ;  /* 0x0000020000007945 */ /* 0x000fe80003800200 */
[----:B------:R-:W-:Y:S01]  /*11a0*/  IMAD.X R23, RZ, RZ, R23, P0 ;  /* 0x000000ffff177224 */ /* 0x000fe200000e0617 */
[----:B------:R-:W-:-:S04]  /*11b0*/  ISETP.GE.U32.AND P0, PT, R24, R3, PT ;  /* 0x000000031800720c */ /* 0x000fc80003f06070 */
[----:B------:R-:W-:Y:S01]  /*11c0*/  ISETP.GE.U32.AND.EX P0, PT, R23, RZ, PT, P0 ;  /* 0x000000ff1700720c */ /* 0x000fe20003f06100 */
[----:B--2---:R-:W0:Y:S08]  /*11d0*/  F2I.S64.F64.TRUNC R8, R8 ;  /* 0x0000000800087311 */ /* 0x004e30000030d900 */
[----:B---3--:R-:W1:Y:S01]  /*11e0*/  F2I.S64.F64.TRUNC R20, R20 ;  /* 0x0000001400147311 */ /* 0x008e62000030d900 */
[----:B0-----:R-:W-:-:S04]  /*11f0*/  ISETP.NE.U32.AND P2, PT, R8, RZ, PT ;  /* 0x000000ff0800720c */ /* 0x001fc80003f45070 */
[----:B------:R-:W-:-:S04]  /*1200*/  ISETP.NE.AND.EX P2, PT, R9, RZ, PT, P2 ;  /* 0x000000ff0900720c */ /* 0x000fc80003f45320 */
[----:B----4-:R-:W-:Y:S02]  /*1210*/  ISETP.EQ.OR P2, PT, R12, -0x1, !P2 ;  /* 0xffffffff0c00780c */ /* 0x010fe40005742670 */
[----:B-1----:R-:W-:-:S04]  /*1220*/  ISETP.NE.U32.AND P1, PT, R20, RZ, PT ;  /* 0x000000ff1400720c */ /* 0x002fc80003f25070 */
[----:B------:R-:W-:-:S04]  /*1230*/  ISETP.NE.AND.EX P1, PT, R21, RZ, PT, P1 ;  /* 0x000000ff1500720c */ /* 0x000fc80003f25310 */
[----:B-----5:R-:W-:-:S03]  /*1240*/  ISETP.EQ.OR P1, PT, R10, -0x1, !P1 ;  /* 0xffffffff0a00780c */ /* 0x020fc60004f22670 */
[----:B------:R-:W-:Y:S10]  /*1250*/  @P2 BRA `(.L_x_18) ;  /* 0x00000000004c2947 */ /* 0x000ff40003800000 */
        /* <DEDUP_REMOVED lines=19> */
.L_x_18:
[----:B------:R-:W-:Y:S05]  /*1390*/  BSYNC.RECONVERGENT B0 ;  /* 0x0000000000007941 */ /* 0x000fea0003800200 */
.L_x_17:
[----:B------:R-:W-:Y:S04]  /*13a0*/  BSSY.RECONVERGENT B0, `(.L_x_19) ;  /* 0x0000015000007945 */ /* 0x000fe80003800200 */
[----:B------:R-:W-:Y:S05]  /*13b0*/  @P1 BRA `(.L_x_20) ;  /* 0x00000000004c1947 */ /* 0x000fea0003800000 */
[----:B------:R-:W-:Y:S02]  /*13c0*/  IADD3 R13, P1, PT, R10, -UR4, RZ ;  /* 0x800000040a0d7c10 */ /* 0x000fe4000ff3e0ff */
[----:B------:R-:W-:-:S03]  /*13d0*/  IADD3 R9, P3, PT, R20, R6, RZ ;  /* 0x0000000614097210 */ /* 0x000fc60007f7e0ff */
[----:B------:R-:W-:Y:S01]  /*13e0*/  IMAD.X R10, R11, 0x1, ~R14, P1 ;  /* 0x000000010b0a7824 */ /* 0x000fe200008e0e0e */
[----:B------:R-:W-:Y:S01]  /*13f0*/  IADD3 R11, P2, PT, R13, R6, RZ ;  /* 0x000000060d0b7210 */ /* 0x000fe20007f5e0ff */
[----:B------:R-:W-:Y:S01]  /*1400*/  IMAD.X R20, R21, 0x1, R7, P3 ;  /* 0x0000000115147824 */ /* 0x000fe200018e0607 */
[----:B------:R-:W-:-:S03]  /*1410*/  LEA R8, P1, R13, R4, 0x5 ;  /* 0x000000040d087211 */ /* 0x000fc600078228ff */
[----:B------:R-:W-:Y:S01]  /*1420*/  IMAD.X R28, R10, 0x1, R7, P2 ;  /* 0x000000010a1c7824 */ /* 0x000fe200010e0607 */
[----:B------:R-:W-:Y:S02]  /*1430*/  LEA.HI.X R13, R13, R5, R10, 0x5, P1 ;  /* 0x000000050d0d7211 */ /* 0x000fe400008f2c0a */
[C---:B------:R-:W-:Y:S02]  /*1440*/  LEA R12, P1, R8.reuse, UR16, 0x2 ;  /* 0x00000010080c7c11 */ /* 0x040fe4000f8210ff */
[C---:B------:R-:W-:Y:S02]  /*1450*/  LEA R10, P2, R11.reuse, UR18, 0x2 ;  /* 0x000000120b0a7c11 */ /* 0x040fe4000f8410ff */
[----:B------:R-:W-:Y:S02]  /*1460*/  LEA.HI.X R13, R8, UR17, R13, 0x2, P1 ;  /* 0x00000011080d7c11 */ /* 0x000fe400088f140d */
[----:B------:R-:W-:Y:S02]  /*1470*/  LEA.HI.X R11, R11, UR19, R28, 0x2, P2 ;  /* 0x000000130b0b7c11 */ /* 0x000fe400090f141c */
[C---:B------:R-:W-:Y:S01]  /*1480*/  LEA R8, P1, R9.reuse, UR14, 0x2 ;  /* 0x0000000e09087c11 */ /* 0x040fe2000f8210ff */
[----:B------:R-:W2:Y:S03]  /*1490*/  LDG.E R12, desc[UR12][R12.64] ;  /* 0x0000000c0c0c7981 */ /* 0x000ea6000c1e1900 */
[----:B------:R-:W-:Y:S01]  /*14a0*/  LEA.HI.X R9, R9, UR15, R20, 0x2, P1 ;  /* 0x0000000f09097c11 */ /* 0x000fe200088f1414 */
[----:B------:R-:W2:Y:S04]  /*14b0*/  LDG.E R11, desc[UR12][R10.64] ;  /* 0x0000000c0a0b7981 */ /* 0x000ea8000c1e1900 */
[----:B------:R-:W3:Y:S01]  /*14c0*/  LDG.E R8, desc[UR12][R8.64] ;  /* 0x0000000c08087981 */ /* 0x000ee2000c1e1900 */
[----:B--2---:R-:W-:-:S04]  /*14d0*/  FMUL R21, R12, R11 ;  /* 0x0000000b0c157220 */ /* 0x004fc80000400000 */
[----:B---3--:R-:W-:-:S07]  /*14e0*/  FFMA R22, R21, R8, R22 ;  /* 0x0000000815167223 */ /* 0x008fce0000000016 */
.L_x_20:
[----:B------:R-:W-:Y:S05]  /*14f0*/  BSYNC.RECONVERGENT B0 ;  /* 0x0000000000007941 */ /* 0x000fea0003800200 */
.L_x_19:
[----:B------:R-:W-:-:S05]  /*1500*/  IADD3 R26, P1, PT, R26, 0x20, RZ ;  /* 0x000000201a1a7810 */ /* 0x000fca0007f3e0ff */
[----:B------:R-:W-:Y:S01]  /*1510*/  IMAD.X R25, RZ, RZ, R25, P1 ;  /* 0x000000ffff197224 */ /* 0x000fe200008e0619 */
[----:B------:R-:W-:Y:S07]  /*1520*/  @!P0 BRA `(.L_x_21) ;  /* 0xfffffff800148947 */ /* 0x000fee000383ffff */
.L_x_6:
[----:B----4-:R-:W-:Y:S05]  /*1530*/  BSYNC.RECONVERGENT B1 ;  /* 0x0000000000017941 */ /* 0x010fea0003800200 */
.L_x_5:
[----:B------:R-:W0:Y:S01]  /*1540*/  LDCU.64 UR6, c[0x0][0x390] ;  /* 0x00007200ff0677ac */ /* 0x000e220008000a00 */
[----:B------:R-:W-:Y:S01]  /*1550*/  IADD3 R8, P0, PT, R6, R14, RZ ;  /* 0x0000000e06087210 */ /* 0x000fe20007f1e0ff */
[----:B------:R-:W1:Y:S04]  /*1560*/  LDCU.64 UR8, c[0x0][0x3d0] ;  /* 0x00007a00ff0877ac */ /* 0x000e680008000a00 */
[----:B------:R-:W-:Y:S01]  /*1570*/  IMAD.X R7, R7, 0x1, R0, P0 ;  /* 0x0000000107077824 */ /* 0x000fe200000e0600 */
[----:B------:R-:W1:Y:S01]  /*1580*/  LDCU.64 UR10, c[0x0][0x3c8] ;  /* 0x00007900ff0a77ac */ /* 0x000e620008000a00 */
[----:B0-----:R-:W-:-:S04]  /*1590*/  LEA R6, P0, R8, UR6, 0x2 ;  /* 0x0000000608067c11 */ /* 0x001fc8000f8010ff */
[----:B------:R-:W-:Y:S01]  /*15a0*/  LEA.HI.X R7, R8, UR7, R7, 0x2, P0 ;  /* 0x0000000708077c11 */ /* 0x000fe200080f1407 */
[----:B------:R-:W0:Y:S05]  /*15b0*/  LDCU.64 UR6, c[0x0][0x3a0] ;  /* 0x00007400ff0677ac */ /* 0x000e2a0008000a00 */
[----:B------:R-:W2:Y:S01]  /*15c0*/  LDG.E R7, desc[UR12][R6.64] ;  /* 0x0000000c06077981 */ /* 0x000ea2000c1e1900 */
[----:B------:R-:W-:Y:S01]  /*15d0*/  LEA R9, P0, R14, R4, 0x5 ;  /* 0x000000040e097211 */ /* 0x000fe200078028ff */
[----:B-1----:R-:W-:-:S03]  /*15e0*/  UIMAD UR9, UR9, UR10, URZ ;  /* 0x0000000a090972a4 */ /* 0x002fc6000f8e02ff */
[----:B------:R-:W-:Y:S01]  /*15f0*/  LEA.HI.X R10, R14, R5, R0, 0x5, P0 ;  /* 0x000000050e0a7211 */ /* 0x000fe200000f2c00 */
[----:B------:R-:W-:Y:S01]  /*1600*/  UIMAD UR9, UR8, UR11, UR9 ;  /* 0x0000000b080972a4 */ /* 0x000fe2000f8e0209 */
[----:B0-----:R-:W-:-:S04]  /*1610*/  LEA R8, P0, R9, UR6, 0x2 ;  /* 0x0000000609087c11 */ /* 0x001fc8000f8010ff */
[----:B------:R-:W-:Y:S01]  /*1620*/  LEA.HI.X R9, R9, UR7, R10, 0x2, P0 ;  /* 0x0000000709097c11 */ /* 0x000fe200080f140a */
[----:B------:R-:W-:Y:S01]  /*1630*/  UIMAD.WIDE.U32 UR6, UR8, UR10, URZ ;  /* 0x0000000a080672a5 */ /* 0x000fe2000f8e00ff */
[----:B------:R-:W-:-:S03]  /*1640*/  IADD3 R4, P0, PT, R4, UR5, RZ ;  /* 0x0000000504047c10 */ /* 0x000fc6000ff1e0ff */
[----:B------:R-:W-:Y:S02]  /*1650*/  UIADD3 UR9, UPT, UPT, UR7, UR9, URZ ;  /* 0x0000000907097290 */ /* 0x000fe4000fffe0ff */
[----:B------:R-:W-:Y:S01]  /*1660*/  IMAD.X R5, RZ, RZ, R5, P0 ;  /* 0x000000ffff057224 */ /* 0x000fe200000e0605 */
[----:B------:R-:W-:-:S04]  /*1670*/  ISETP.GE.U32.AND P0, PT, R4, UR6, PT ;  /* 0x0000000604007c0c */ /* 0x000fc8000bf06070 */
[----:B------:R-:W-:Y:S01]  /*1680*/  ISETP.GE.AND.EX P0, PT, R5, UR9, PT, P0 ;  /* 0x0000000905007c0c */ /* 0x000fe2000bf06300 */
[----:B--2---:R-:W-:-:S05]  /*1690*/  FMUL R11, R7, R22 ;  /* 0x00000016070b7220 */ /* 0x004fca0000400000 */
[----:B------:R0:W-:Y:S07]  /*16a0*/  STG.E desc[UR12][R8.64], R11 ;  /* 0x0000000b08007986 */ /* 0x0001ee000c10190c */
[----:B------:R-:W-:Y:S05]  /*16b0*/  @!P0 BRA `(.L_x_22) ;  /* 0xffffffec00c48947 */ /* 0x000fea000383ffff */
[----:B------:R-:W-:Y:S05]  /*16c0*/  BSYNC.RECONVERGENT B2 ;  /* 0x0000000000027941 */ /* 0x000fea0003800200 */
.L_x_4:
[----:B------:R-:W-:Y:S05]  /*16d0*/  EXIT ;  /* 0x000000000000794d */ /* 0x000fea0003800000 */
        .weak           $__internal_0_$__cuda_sm20_div_s64
        .type           $__internal_0_$__cuda_sm20_div_s64,@function
        .size           $__internal_0_$__cuda_sm20_div_s64,($__internal_1_$__cuda_sm20_rem_s64 - $__internal_0_$__cuda_sm20_div_s64)
$__internal_0_$__cuda_sm20_div_s64:
[----:B------:R-:W0:Y:S02]  /*16e0*/  LDCU.64 UR4, c[0x0][0x3d8] ;  /* 0x00007b00ff0477ac */ /* 0x000e240008000a00 */
[----:B0-----:R-:W-:Y:S02]  /*16f0*/  IADD3 R2, P0, PT, RZ, -UR4, RZ ;  /* 0x80000004ff027c10 */ /* 0x001fe4000ff1e0ff */
[----:B------:R-:W-:-:S03]  /*1700*/  ISETP.LE.AND P2, PT, RZ, UR5, PT ;  /* 0x00000005ff007c0c */ /* 0x000fc6000bf43270 */
[----:B------:R-:W-:Y:S01]  /*1710*/  IMAD.X R3, RZ, RZ, ~UR5, P0 ;  /* 0x80000005ff037e24 */ /* 0x000fe200080e06ff */
[----:B------:R-:W-:-:S04]  /*1720*/  SEL R2, R2, UR4, !P2 ;  /* 0x0000000402027c07 */ /* 0x000fc8000d000000 */
[----:B------:R-:W-:-:S04]  /*1730*/  SEL R3, R3, UR5, !P2 ;  /* 0x0000000503037c07 */ /* 0x000fc8000d000000 */
[----:B------:R-:W0:Y:S08]  /*1740*/  I2F.U64.RP R5, R2 ;  /* 0x0000000200057312 */ /* 0x000e300000309000 */
[----:B0-----:R-:W0:Y:S02]  /*1750*/  MUFU.RCP R5, R5 ;  /* 0x0000000500057308 */ /* 0x001e240000001000 */
[----:B0-----:R-:W-:-:S06]  /*1760*/  VIADD R6, R5, 0x1ffffffe ;  /* 0x1ffffffe05067836 */ /* 0x001fcc0000000000 */
[----:B------:R-:W0:Y:S02]  /*1770*/  F2I.U64.TRUNC R6, R6 ;  /* 0x0000000600067311 */ /* 0x000e24000020d800 */
[----:B0-----:R-:W-:-:S04]  /*1780*/  IMAD.WIDE.U32 R8, R6, R2, RZ ;  /* 0x0000000206087225 */ /* 0x001fc800078e00ff */
[----:B------:R-:W-:Y:S01]  /*1790*/  IMAD R9, R6, R3, R9 ;  /* 0x0000000306097224 */ /* 0x000fe200078e0209 */
[----:B------:R-:W-:-:S03]  /*17a0*/  IADD3 R11, P0, PT, RZ, -R8, RZ ;  /* 0x80000008ff0b7210 */ /* 0x000fc60007f1e0ff */
[----:B------:R-:W-:Y:S02]  /*17b0*/  IMAD R9, R7, R2, R9 ;  /* 0x0000000207097224 */ /* 0x000fe400078e0209 */
[----:B------:R-:W-:-:S04]  /*17c0*/  IMAD.HI.U32 R8, R6, R11, RZ ;  /* 0x0000000b06087227 */ /* 0x000fc800078e00ff */
[----:B------:R-:W-:Y:S02]  /*17d0*/  IMAD.X R13, RZ, RZ, ~R9, P0 ;  /* 0x000000ffff0d7224 */ /* 0x000fe400000e0e09 */
[----:B------:R-:W-:Y:S02]  /*17e0*/  IMAD.MOV.U32 R9, RZ, RZ, R6 ;  /* 0x000000ffff097224 */ /* 0x000fe400078e0006 */
[-C--:B------:R-:W-:Y:S02]  /*17f0*/  IMAD R15, R7, R13.reuse, RZ ;  /* 0x0000000d070f7224 */ /* 0x080fe400078e02ff */
[----:B------:R-:W-:-:S04]  /*1800*/  IMAD.WIDE.U32 R8, P0, R6, R13, R8 ;  /* 0x0000000d06087225 */ /* 0x000fc80007800008 */
[----:B------:R-:W-:-:S04]  /*1810*/  IMAD.HI.U32 R5, R7, R13, RZ ;  /* 0x0000000d07057227 */ /* 0x000fc800078e00ff */
[----:B------:R-:W-:-:S04]  /*1820*/  IMAD.HI.U32 R8, P1, R7, R11, R8 ;  /* 0x0000000b07087227 */ /* 0x000fc80007820008 */
[----:B------:R-:W-:Y:S01]  /*1830*/  IMAD.X R5, R5, 0x1, R7, P0 ;  /* 0x0000000105057824 */ /* 0x000fe200000e0607 */
[----:B------:R-:W-:-:S04]  /*1840*/  IADD3 R9, P3, PT, R15, R8, RZ ;  /* 0x000000080f097210 */ /* 0x000fc80007f7e0ff */
[----:B------:R-:W-:Y:S01]  /*1850*/  IADD3.X R5, PT, PT, RZ, RZ, R5, P3, P1 ;  /* 0x000000ffff057210 */ /* 0x000fe20001fe2405 */
[----:B------:R-:W-:-:S04]  /*1860*/  IMAD.WIDE.U32 R6, R9, R2, RZ ;  /* 0x0000000209067225 */ /* 0x000fc800078e00ff */
[----:B------:R-:W-:Y:S01]  /*1870*/  IMAD R7, R9, R3, R7 ;  /* 0x0000000309077224 */ /* 0x000fe200078e0207 */
[----:B------:R-:W-:-:S03]  /*1880*/  IADD3 R11, P0, PT, RZ, -R6, RZ ;  /* 0x80000006ff0b7210 */ /* 0x000fc60007f1e0ff */
[----:B------:R-:W-:Y:S02]  /*1890*/  IMAD R7, R5, R2, R7 ;  /* 0x0000000205077224 */ /* 0x000fe400078e0207 */
[----:B------:R-:W-:-:S04]  /*18a0*/  IMAD.HI.U32 R8, R9, R11, RZ ;  /* 0x0000000b09087227 */ /* 0x000fc800078e00ff */
[----:B------:R-:W-:Y:S02]  /*18b0*/  IMAD.X R6, RZ, RZ, ~R7, P0 ;  /* 0x000000ffff067224 */ /* 0x000fe400000e0e07 */
[----:B------:R-:W-:Y:S02]  /*18c0*/  IMAD.MOV.U32 R7, RZ, RZ, RZ ;  /* 0x000000ffff077224 */ /* 0x000fe400078e00ff */
[----:B------:R-:W-:-:S04]  /*18d0*/  IMAD.WIDE.U32 R8, P0, R9, R6, R8 ;  /* 0x0000000609087225 */ /* 0x000fc80007800008 */
[C---:B------:R-:W-:Y:S02]  /*18e0*/  IMAD R10, R5.reuse, R6, RZ ;  /* 0x00000006050a7224 */ /* 0x040fe400078e02ff */
[----:B------:R-:W-:-:S04]  /*18f0*/  IMAD.HI.U32 R9, P1, R5, R11, R8 ;  /* 0x0000000b05097227 */ /* 0x000fc80007820008 */
[----:B------:R-:W-:Y:S01]  /*1900*/  IMAD.HI.U32 R8, R5, R6, RZ ;  /* 0x0000000605087227 */ /* 0x000fe200078e00ff */
[----:B------:R-:W-:-:S03]  /*1910*/  IADD3 R9, P3, PT, R10, R9, RZ ;  /* 0x000000090a097210 */ /* 0x000fc60007f7e0ff */
[----:B------:R-:W-:Y:S02]  /*1920*/  IMAD.X R5, R8, 0x1, R5, P0 ;  /* 0x0000000108057824 */ /* 0x000fe400000e0605 */
[----:B------:R-:W-:-:S03]  /*1930*/  IMAD.HI.U32 R6, R9, R4, RZ ;  /* 0x0000000409067227 */ /* 0x000fc600078e00ff */
[----:B------:R-:W-:Y:S01]  /*1940*/  IADD3.X R5, PT, PT, RZ, RZ, R5, P3, P1 ;  /* 0x000000ffff057210 */ /* 0x000fe20001fe2405 */
[----:B------:R-:W-:-:S04]  /*1950*/  IMAD.WIDE.U32 R6, RZ, R9, R6 ;  /* 0x00000009ff067225 */ /* 0x000fc800078e0006 */
[----:B------:R-:W-:-:S05]  /*1960*/  IMAD.HI.U32 R5, P0, R5, R4, R6 ;  /* 0x0000000405057227 */ /* 0x000fca0007800006 */
[----:B------:R-:W-:Y:S01]  /*1970*/  IADD3 R9, P1, PT, RZ, R5, RZ ;  /* 0x00000005ff097210 */ /* 0x000fe20007f3e0ff */
[----:B------:R-:W-:-:S03]  /*1980*/  IMAD.X R5, RZ, RZ, RZ, P0 ;  /* 0x000000ffff057224 */ /* 0x000fc600000e06ff */
[C---:B------:R-:W-:Y:S01]  /*1990*/  IADD3 R8, P3, PT, R9.reuse, 0x1, RZ ;  /* 0x0000000109087810 */ /* 0x040fe20007f7e0ff */
[----:B------:R-:W-:-:S04]  /*19a0*/  IMAD.WIDE.U32 R6, R9, R2, RZ ;  /* 0x0000000209067225 */ /* 0x000fc800078e00ff */
[----:B------:R-:W-:Y:S01]  /*19b0*/  IMAD.X R5, RZ, RZ, R5, P1 ;  /* 0x000000ffff057224 */ /* 0x000fe200008e0605 */
[----:B------:R-:W-:Y:S01]  /*19c0*/  IADD3 R13, P1, PT, -R6, R4, RZ ;  /* 0x00000004060d7210 */ /* 0x000fe20007f3e1ff */
[----:B------:R-:W-:Y:S02]  /*19d0*/  IMAD R7, R9, R3, R7 ;  /* 0x0000000309077224 */ /* 0x000fe400078e0207 */
[----:B------:R-:W-:Y:S01]  /*19e0*/  IMAD.X R6, RZ, RZ, R5, P3 ;  /* 0x000000ffff067224 */ /* 0x000fe200018e0605 */
[-C--:B------:R-:W-:Y:S01]  /*19f0*/  ISETP.GE.U32.AND P0, PT, R13, R2.reuse, PT ;  /* 0x000000020d00720c */ /* 0x080fe20003f06070 */
[----:B------:R-:W-:-:S04]  /*1a00*/  IMAD R7, R5, R2, R7 ;  /* 0x0000000205077224 */ /* 0x000fc800078e0207 */
[----:B------:R-:W-:Y:S01]  /*1a10*/  IMAD.X R15, RZ, RZ, ~R7, P1 ;  /* 0x000000ffff0f7224 */ /* 0x000fe200008e0e07 */
[----:B------:R-:W-:-:S04]  /*1a20*/  IADD3 R7, P1, PT, R13, -R2, RZ ;  /* 0x800000020d077210 */ /* 0x000fc80007f3e0ff */
[C---:B------:R-:W-:Y:S01]  /*1a30*/  ISETP.GE.U32.AND.EX P0, PT, R15.reuse, R3, PT, P0 ;  /* 0x000000030f00720c */ /* 0x040fe20003f06100 */
[----:B------:R-:W-:-:S03]  /*1a40*/  IMAD.X R11, R15, 0x1, ~R3, P1 ;  /* 0x000000010f0b7824 */ /* 0x000fc600008e0e03 */
[----:B------:R-:W-:Y:S02]  /*1a50*/  SEL R7, R7, R13, P0 ;  /* 0x0000000d07077207 */ /* 0x000fe40000000000 */
[----:B------:R-:W-:Y:S02]  /*1a60*/  SEL R8, R8, R9, P0 ;  /* 0x0000000908087207 */ /* 0x000fe40000000000 */
[----:B------:R-:W-:Y:S02]  /*1a70*/  SEL R11, R11, R15, P0 ;  /* 0x0000000f0b0b7207 */ /* 0x000fe40000000000 */
[----:B------:R-:W-:Y:S02]  /*1a80*/  ISETP.GE.U32.AND P1, PT, R7, R2, PT ;  /* 0x000000020700720c */ /* 0x000fe40003f26070 */
[----:B------:R-:W-:Y:S02]  /*1a90*/  SEL R7, R6, R5, P0 ;  /* 0x0000000506077207 */ /* 0x000fe40000000000 */
[----:B------:R-:W-:-:S02]  /*1aa0*/  IADD3 R5, P3, PT, R8, 0x1, RZ ;  /* 0x0000000108057810 */ /* 0x000fc40007f7e0ff */
[----:B------:R-:W-:-:S03]  /*1ab0*/  ISETP.GE.U32.AND.EX P0, PT, R11, R3, PT, P1 ;  /* 0x000000030b00720c */ /* 0x000fc60003f06110 */
[----:B------:R-:W-:Y:S01]  /*1ac0*/  IMAD.X R6, RZ, RZ, R7, P3 ;  /* 0x000000ffff067224 */ /* 0x000fe200018e0607 */
[----:B------:R-:W-:-:S04]  /*1ad0*/  SEL R5, R5, R8, P0 ;  /* 0x0000000805057207 */ /* 0x000fc80000000000 */
[----:B------:R-:W-:Y:S02]  /*1ae0*/  SEL R6, R6, R7, P0 ;  /* 0x0000000706067207 */ /* 0x000fe40000000000 */
[-C--:B------:R-:W-:Y:S02]  /*1af0*/  IADD3 R2, P1, PT, RZ, -R5.reuse, RZ ;  /* 0x80000005ff027210 */ /* 0x080fe40007f3e0ff */
[----:B------:R-:W-:Y:S02]  /*1b00*/  ISETP.NE.U32.AND P0, PT, RZ, UR4, PT ;  /* 0x00000004ff007c0c */ /* 0x000fe4000bf05070 */
[----:B------:R-:W-:Y:S01]  /*1b10*/  SEL R5, R2, R5, !P2 ;  /* 0x0000000502057207 */ /* 0x000fe20005000000 */
[----:B------:R-:W-:Y:S01]  /*1b20*/  IMAD.X R3, RZ, RZ, ~R6, P1 ;  /* 0x000000ffff037224 */ /* 0x000fe200008e0e06 */
[----:B------:R-:W-:Y:S01]  /*1b30*/  ISETP.NE.AND.EX P0, PT, RZ, UR5, PT, P0 ;  /* 0x00000005ff007c0c */ /* 0x000fe2000bf05300 */
[----:B------:R-:W-:-:S03]  /*1b40*/  IMAD.MOV.U32 R2, RZ, RZ, R0 ;  /* 0x000000ffff027224 */ /* 0x000fc600078e0000 */
[----:B------:R-:W-:Y:S01]  /*1b50*/  SEL R6, R3, R6, !P2 ;  /* 0x0000000603067207 */ /* 0x000fe20005000000 */
[----:B------:R-:W-:Y:S01]  /*1b60*/  IMAD.MOV.U32 R3, RZ, RZ, 0x0 ;  /* 0x00000000ff037424 */ /* 0x000fe200078e00ff */
[----:B------:R-:W-:Y:S02]  /*1b70*/  SEL R5, R5, 0xffffffff, P0 ;  /* 0xffffffff05057807 */ /* 0x000fe40000000000 */
[----:B------:R-:W-:Y:S01]  /*1b80*/  SEL R6, R6, 0xffffffff, P0 ;  /* 0xffffffff06067807 */ /* 0x000fe20000000000 */
[----:B------:R-:W-:Y:S06]  /*1b90*/  RET.REL.NODEC R2 `(K5) ;  /* 0xffffffe402187950 */ /* 0x000fec0003c3ffff */
        .weak           $__internal_1_$__cuda_sm20_rem_s64
        .type           $__internal_1_$__cuda_sm20_rem_s64,@function
        .size           $__internal_1_$__cuda_sm20_rem_s64,(.L_x_49 - $__internal_1_$__cuda_sm20_rem_s64)
$__internal_1_$__cuda_sm20_rem_s64:
[----:B------:R-:W0:Y:S02]  /*1ba0*/  LDCU.64 UR10, c[0x0][0x3d8] ;  /* 0x00007b00ff0a77ac */ /* 0x000e240008000a00 */
[----:B0-----:R-:W-:Y:S02]  /*1bb0*/  UIADD3 UR6, UP1, UPT, URZ, -UR10, URZ ;  /* 0x8000000aff067290 */ /* 0x001fe4000ff3e0ff */
[----:B------:R-:W-:Y:S02]  /*1bc0*/  UISETP.GE.AND UP0, UPT, UR11, URZ, UPT ;  /* 0x000000ff0b00728c */ /* 0x000fe4000bf06270 */
[----:B------:R-:W-:Y:S02]  /*1bd0*/  UIADD3.X UR7, UPT, UPT, URZ, ~UR11, URZ, UP1, !UPT ;  /* 0x8000000bff077290 */ /* 0x000fe40008ffe4ff */
[----:B------:R-:W-:Y:S02]  /*1be0*/  USEL UR6, UR6, UR10, !UP0 ;  /* 0x0000000a06067287 */ /* 0x000fe4000c000000 */
[----:B------:R-:W-:-:S09]  /*1bf0*/  USEL UR7, UR7, UR11, !UP0 ;  /* 0x0000000b07077287 */ /* 0x000fd2000c000000 */
[----:B------:R-:W0:Y:S08]  /*1c00*/  I2F.U64.RP R5, UR6 ;  /* 0x0000000600057d12 */ /* 0x000e300008309000 */
[----:B0-----:R-:W0:Y:S02]  /*1c10*/  MUFU.RCP R5, R5 ;  /* 0x0000000500057308 */ /* 0x001e240000001000 */
[----:B0-----:R-:W-:-:S06]  /*1c20*/  VIADD R8, R5, 0x1ffffffe ;  /* 0x1ffffffe05087836 */ /* 0x001fcc0000000000 */
[----:B------:R-:W0:Y:S02]  /*1c30*/  F2I.U64.TRUNC R8, R8 ;  /* 0x0000000800087311 */ /* 0x000e24000020d800 */
[----:B0-----:R-:W-:-:S04]  /*1c40*/  IMAD.WIDE.U32 R10, R8, UR6, RZ ;  /* 0x00000006080a7c25 */ /* 0x001fc8000f8e00ff */
[C---:B------:R-:W-:Y:S01]  /*1c50*/  IMAD R7, R8.reuse, UR7, R11 ;  /* 0x0000000708077c24 */ /* 0x040fe2000f8e020b */
[----:B------:R-:W-:Y:S01]  /*1c60*/  IADD3 R13, P0, PT, RZ, -R10, RZ ;  /* 0x8000000aff0d7210 */ /* 0x000fe20007f1e0ff */
[----:B------:R-:W-:Y:S02]  /*1c70*/  IMAD.MOV.U32 R11, RZ, RZ, R8 ;  /* 0x000000ffff0b7224 */ /* 0x000fe400078e0008 */
[----:B------:R-:W-:Y:S02]  /*1c80*/  IMAD R7, R9, UR6, R7 ;  /* 0x0000000609077c24 */ /* 0x000fe4000f8e0207 */
[----:B------:R-:W-:-:S04]  /*1c90*/  IMAD.HI.U32 R10, R8, R13, RZ ;  /* 0x0000000d080a7227 */ /* 0x000fc800078e00ff */
[----:B------:R-:W-:-:S04]  /*1ca0*/  IMAD.X R7, RZ, RZ, ~R7, P0 ;  /* 0x000000ffff077224 */ /* 0x000fc800000e0e07 */
[----:B------:R-:W-:-:S04]  /*1cb0*/  IMAD.WIDE.U32 R10, P0, R8, R7, R10 ;  /* 0x00000007080a7225 */ /* 0x000fc8000780000a */
[C---:B------:R-:W-:Y:S02]  /*1cc0*/  IMAD R17, R9.reuse, R7, RZ ;  /* 0x0000000709117224 */ /* 0x040fe400078e02ff */
[----:B------:R-:W-:-:S04]  /*1cd0*/  IMAD.HI.U32 R10, P1, R9, R13, R10 ;  /* 0x0000000d090a7227 */ /* 0x000fc8000782000a */
[----:B------:R-:W-:Y:S01]  /*1ce0*/  IMAD.HI.U32 R5, R9, R7, RZ ;  /* 0x0000000709057227 */ /* 0x000fe200078e00ff */
[----:B------:R-:W-:-:S03]  /*1cf0*/  IADD3 R11, P2, PT, R17, R10, RZ ;  /* 0x0000000a110b7210 */ /* 0x000fc60007f5e0ff */
[----:B------:R-:W-:Y:S02]  /*1d00*/  IMAD.X R5, R5, 0x1, R9, P0 ;  /* 0x0000000105057824 */ /* 0x000fe400000e0609 */
[----:B------:R-:W-:-:S03]  /*1d10*/  IMAD.WIDE.U32 R8, R11, UR6, RZ ;  /* 0x000000060b087c25 */ /* 0x000fc6000f8e00ff */
[----:B------:R-:W-:Y:S01]  /*1d20*/  IADD3.X R5, PT, PT, RZ, RZ, R5, P2, P1 ;  /* 0x000000ffff057210 */ /* 0x000fe200017e2405 */
[----:B------:R-:W-:Y:S01]  /*1d30*/  IMAD R10, R11, UR7, R9 ;  /* 0x000000070b0a7c24 */ /* 0x000fe2000f8e0209 */
[----:B------:R-:W-:-:S03]  /*1d40*/  IADD3 R9, P0, PT, RZ, -R8, RZ ;  /* 0x80000008ff097210 */ /* 0x000fc60007f1e0ff */
        /* <DEDUP_REMOVED lines=11> */
[----:B------:R-:W-:Y:S02]  /*1e00*/  IMAD.MOV.U32 R9, RZ, RZ, RZ ;  /* 0x000000ffff097224 */ /* 0x000fe400078e00ff */
[----:B------:R-:W-:-:S04]  /*1e10*/  IMAD.WIDE.U32 R8, RZ, R7, R8 ;  /* 0x00000007ff087225 */ /* 0x000fc800078e0008 */
[----:B------:R-:W-:-:S05]  /*1e20*/  IMAD.HI.U32 R5, P0, R5, R4, R8 ;  /* 0x0000000405057227 */ /* 0x000fca0007800008 */
[----:B------:R-:W-:Y:S01]  /*1e30*/  IADD3 R7, P1, PT, RZ, R5, RZ ;  /* 0x00000005ff077210 */ /* 0x000fe20007f3e0ff */
[----:B------:R-:W-:-:S04]  /*1e40*/  IMAD.X R5, RZ, RZ, RZ, P0 ;  /* 0x000000ffff057224 */ /* 0x000fc800000e06ff */
[----:B------:R-:W-:-:S04]  /*1e50*/  IMAD.WIDE.U32 R8, R7, UR6, RZ ;  /* 0x0000000607087c25 */ /* 0x000fc8000f8e00ff */
[----:B------:R-:W-:Y:S01]  /*1e60*/  IMAD.X R5, RZ, RZ, R5, P1 ;  /* 0x000000ffff057224 */ /* 0x000fe200008e0605 */
[----:B------:R-:W-:Y:S01]  /*1e70*/  IADD3 R4, P1, PT, -R8, R4, RZ ;  /* 0x0000000408047210 */ /* 0x000fe20007f3e1ff */
[----:B------:R-:W-:-:S03]  /*1e80*/  IMAD R10, R7, UR7, R9 ;  /* 0x00000007070a7c24 */ /* 0x000fc6000f8e0209 */
[----:B------:R-:W-:Y:S01]  /*1e90*/  ISETP.GE.U32.AND P0, PT, R4, UR6, PT ;  /* 0x0000000604007c0c */ /* 0x000fe2000bf06070 */
[----:B------:R-:W-:-:S04]  /*1ea0*/  IMAD R5, R5, UR6, R10 ;  /* 0x0000000605057c24 */ /* 0x000fc8000f8e020a */
[----:B------:R-:W-:Y:S01]  /*1eb0*/  IMAD.X R5, RZ, RZ, ~R5, P1 ;  /* 0x000000ffff057224 */ /* 0x000fe200008e0e05 */
[----:B------:R-:W-:-:S04]  /*1ec0*/  IADD3 R7, P1, PT, R4, -UR6, RZ ;  /* 0x8000000604077c10 */ /* 0x000fc8000ff3e0ff */
[C---:B------:R-:W-:Y:S02]  /*1ed0*/  ISETP.GE.U32.AND.EX P0, PT, R5.reuse, UR7, PT, P0 ;  /* 0x0000000705007c0c */ /* 0x040fe4000bf06100 */
[----:B------:R-:W-:Y:S02]  /*1ee0*/  IADD3.X R8, PT, PT, R5, ~UR7, RZ, P1, !PT ;  /* 0x8000000705087c10 */ /* 0x000fe40008ffe4ff */
[----:B------:R-:W-:Y:S02]  /*1ef0*/  SEL R7, R7, R4, P0 ;  /* 0x0000000407077207 */ /* 0x000fe40000000000 */
[----:B------:R-:W-:Y:S02]  /*1f00*/  SEL R8, R8, R5, P0 ;  /* 0x0000000508087207 */ /* 0x000fe40000000000 */
[C---:B------:R-:W-:Y:S02]  /*1f10*/  ISETP.GE.U32.AND P0, PT, R7.reuse, UR6, PT ;  /* 0x0000000607007c0c */ /* 0x040fe4000bf06070 */
[----:B------:R-:W-:-:S02]  /*1f20*/  IADD3 R4, P2, PT, R7, -UR6, RZ ;  /* 0x8000000607047c10 */ /* 0x000fc4000ff5e0ff */
[C---:B------:R-:W-:Y:S02]  /*1f30*/  ISETP.GE.U32.AND.EX P0, PT, R8.reuse, UR7, PT, P0 ;  /* 0x0000000708007c0c */ /* 0x040fe4000bf06100 */
[----:B------:R-:W-:Y:S02]  /*1f40*/  ISETP.NE.U32.AND P1, PT, RZ, UR10, PT ;  /* 0x0000000aff007c0c */ /* 0x000fe4000bf25070 */
[----:B------:R-:W-:Y:S02]  /*1f50*/  IADD3.X R5, PT, PT, R8, ~UR7, RZ, P2, !PT ;  /* 0x8000000708057c10 */ /* 0x000fe400097fe4ff */
[----:B------:R-:W-:Y:S01]  /*1f60*/  SEL R4, R4, R7, P0 ;  /* 0x0000000704047207 */ /* 0x000fe20000000000 */
[----:B------:R-:W-:Y:S01]  /*1f70*/  IMAD.MOV.U32 R7, RZ, RZ, 0x0 ;  /* 0x00000000ff077424 */ /* 0x000fe200078e00ff */
[----:B------:R-:W-:Y:S02]  /*1f80*/  ISETP.NE.AND.EX P1, PT, RZ, UR11, PT, P1 ;  /* 0x0000000bff007c0c */ /* 0x000fe4000bf25310 */
[----:B------:R-:W-:-:S02]  /*1f90*/  SEL R5, R5, R8, P0 ;  /* 0x0000000805057207 */ /* 0x000fc40000000000 */
[----:B------:R-:W-:Y:S02]  /*1fa0*/  SEL R4, R4, 0xffffffff, P1 ;  /* 0xffffffff04047807 */ /* 0x000fe40000800000 */
[----:B------:R-:W-:Y:S01]  /*1fb0*/  SEL R5, R5, 0xffffffff, P1 ;  /* 0xffffffff05057807 */ /* 0x000fe20000800000 */
[----:B------:R-:W-:Y:S06]  /*1fc0*/  RET.REL.NODEC R6 `(K5) ;  /* 0xffffffe0060c7950 */ /* 0x000fec0003c3ffff */
.L_x_23:
[----:B------:R-:W-:-:S00]  /*1fd0*/  BRA `(.L_x_23) ;  /* 0xfffffffc00fc7947 */ /* 0x000fc0000383ffff */
[----:B------:R-:W-:-:S00]  /*1fe0*/  NOP ;  /* 0x0000000000007918 */ /* 0x000fc00000000000 */
        /* <DEDUP_REMOVED lines=9> */
.L_x_49:


//--------------------- .text.K4                  --------------------------
	.section	.text.K4,"ax",@progbits
	.align	128
        .global         K4
        .type           K4,@function
        .size           K4,(.L_x_51 - K4)
        .other          K4,@"STO_CUDA_ENTRY STV_DEFAULT"
K4:
.text.K4:
        /* <DEDUP_REMOVED lines=26> */
.L_x_24:
[----:B------:R-:W-:-:S07]  /*01a0*/  MOV R0, 0x1c0 ;  /* 0x000001c000007802 */ /* 0x000fce0000000f00 */
[----:B-1----:R-:W-:Y:S05]  /*01b0*/  CALL.REL.NOINC `($__internal_2_$__cuda_sm20_div_s64) ;  /* 0x0000001400487944 */ /* 0x002fea0003c00000 */
[----:B------:R-:W-:Y:S02]  /*01c0*/  IMAD.MOV.U32 R2, RZ, RZ, R5 ;  /* 0x000000ffff027224 */ /* 0x000fe400078e0005 */
[----:B------:R-:W-:-:S07]  /*01d0*/  IMAD.MOV.U32 R3, RZ, RZ, R6 ;  /* 0x000000ffff037224 */ /* 0x000fce00078e0006 */
.L_x_25:
        /* <DEDUP_REMOVED lines=45> */
.L_x_26:
[----:B------:R-:W-:-:S07]  /*04b0*/  MOV R6, 0x4d0 ;  /* 0x000004d000067802 */ /* 0x000fce0000000f00 */
[----:B-----5:R-:W-:Y:S05]  /*04c0*/  CALL.REL.NOINC `($__internal_3_$__cuda_sm20_rem_s64) ;  /* 0x0000001400b47944 */ /* 0x020fea0003c00000 */
.L_x_27:
        /* <DEDUP_REMOVED lines=16> */
.L_x_46:
        /* <DEDUP_REMOVED lines=26> */
[-C--:B------:R-:W-:Y:S01]  /*0770*/  IADD3 R21, P3, PT, R8, R6.reuse, RZ ;  /* 0x0000000608157210 */ /* 0x080fe20007f7e0ff */
[----:B------:R-:W1:Y:S01]  /*0780*/  LDCU.64 UR6, c[0x0][0x380] ;  /* 0x00007000ff0677ac */ /* 0x000e620008000a00 */
[----:B------:R-:W-:Y:S01]  /*0790*/  IADD3 R13, P2, PT, R23, R6, RZ ;  /* 0x00000006170d7210 */ /* 0x000fe20007f5e0ff */
[----:B------:R-:W-:Y:S01]  /*07a0*/  IMAD.X R10, R11, 0x1, ~R14, P1 ;  /* 0x000000010b0a7824 */ /* 0x000fe200008e0e0e */
[----:B------:R-:W-:Y:S01]  /*07b0*/  LEA R11, P1, R23, R4, 0x5 ;  /* 0x00000004170b7211 */ /* 0x000fe200078228ff */
[--C-:B------:R-:W-:Y:S02]  /*07c0*/  IMAD.X R22, R9, 0x1, R7.reuse, P3 ;  /* 0x0000000109167824 */ /* 0x100fe400018e0607 */
[----:B------:R-:W-:Y:S01]  /*07d0*/  IMAD.X R20, R10, 0x1, R7, P2 ;  /* 0x000000010a147824 */ /* 0x000fe200010e0607 */
[----:B------:R-:W-:-:S02]  /*07e0*/  LEA.HI.X R24, R23, R5, R10, 0x5, P1 ;  /* 0x0000000517187211 */ /* 0x000fc400008f2c0a */
[----:B0-----:R-:W-:Y:S02]  /*07f0*/  LEA R8, P4, R13, UR8, 0x2 ;  /* 0x000000080d087c11 */ /* 0x001fe4000f8810ff */
[----:B-1----:R-:W-:Y:S02]  /*0800*/  LEA R10, P1, R11, UR6, 0x2 ;  /* 0x000000060b0a7c11 */ /* 0x002fe4000f8210ff */
[----:B------:R-:W-:Y:S02]  /*0810*/  LEA.HI.X R9, R13, UR9, R20, 0x2, P4 ;  /* 0x000000090d097c11 */ /* 0x000fe4000a0f1414 */
[----:B------:R-:W-:Y:S02]  /*0820*/  LEA R20, P2, R21, UR10, 0x2 ;  /* 0x0000000a15147c11 */ /* 0x000fe4000f8410ff */
[----:B------:R-:W-:Y:S01]  /*0830*/  LEA.HI.X R11, R11, UR7, R24, 0x2, P1 ;  /* 0x000000070b0b7c11 */ /* 0x000fe200088f1418 */
[----:B------:R-:W2:Y:S01]  /*0840*/  LDG.E R8, desc[UR12][R8.64] ;  /* 0x0000000c08087981 */ /* 0x000ea2000c1e1900 */
[----:B------:R-:W-:-:S04]  /*0850*/  LEA.HI.X R21, R21, UR11, R22, 0x2, P2 ;  /* 0x0000000b15157c11 */ /* 0x000fc800090f1416 */
[----:B------:R-:W2:Y:S04]  /*0860*/  LDG.E R11, desc[UR12][R10.64] ;  /* 0x0000000c0a0b7981 */ /* 0x000ea8000c1e1900 */
[----:B------:R-:W3:Y:S01]  /*0870*/  LDG.E R21, desc[UR12][R20.64] ;  /* 0x0000000c14157981 */ /* 0x000ee2000c1e1900 */
[----:B--2---:R-:W-:-:S04]  /*0880*/  FMUL R22, R8, R11 ;  /* 0x0000000b08167220 */ /* 0x004fc80000400000 */
[----:B---3--:R-:W-:-:S07]  /*0890*/  FFMA R22, R22, R21, RZ ;  /* 0x0000001516167223 */ /* 0x008fce00000000ff */
.L_x_34:
[----:B----4-:R-:W-:Y:S05]  /*08a0*/  BSYNC.RECONVERGENT B3 ;  /* 0x0000000000037941 */ /* 0x010fea0003800200 */
.L_x_33:
        /* <DEDUP_REMOVED lines=36> */
.L_x_36:
[----:B------:R-:W-:Y:S05]  /*0af0*/  BSYNC.RECONVERGENT B3 ;  /* 0x0000000000037941 */ /* 0x000fea0003800200 */
.L_x_35:
        /* <DEDUP_REMOVED lines=32> */
.L_x_32:
[----:B----4-:R-:W-:Y:S05]  /*0d00*/  BSYNC.RECONVERGENT B0 ;  /* 0x0000000000007941 */ /* 0x010fea0003800200 */
.L_x_31:
[----:B------:R-:W-:-:S04]  /*0d10*/  IADD3 R8, P1, PT, R2, -R3, RZ ;  /* 0x8000000302087210 */ /* 0x000fc80007f3e0ff */
[----:B------:R-:W-:Y:S01]  /*0d20*/  ISETP.GT.U32.AND P0, PT, R8, -0x4, PT ;  /* 0xfffffffc0800780c */ /* 0x000fe20003f04070 */
[----:B------:R-:W-:-:S05]  /*0d30*/  IMAD.X R8, RZ, RZ, -0x1, P1 ;  /* 0xffffffffff087424 */ /* 0x000fca00008e06ff */
[----:B------:R-:W-:-:S13]  /*0d40*/  ISETP.GT.U32.AND.EX P0, PT, R8, -0x1, PT, P0 ;  /* 0xffffffff0800780c */ /* 0x000fda0003f04100 */
[----:B------:R-:W-:Y:S05]  /*0d50*/  @P0 BRA `(.L_x_30) ;  /* 0x0000000400f40947 */ /* 0x000fea0003800000 */
[C---:B------:R-:W-:Y:S01]  /*0d60*/  SHF.L.U64.HI R25, R24.reuse, 0x3, R23 ;  /* 0x0000000318197819 */ /* 0x040fe20000010217 */
[----:B------:R-:W-:-:S07]  /*0d70*/  IMAD.SHL.U32 R26, R24, 0x8, RZ ;  /* 0x00000008181a7824 */ /* 0x000fce00078e00ff */
.L_x_45:
        /* <DEDUP_REMOVED lines=19> */
[----:B------:R-:W-:-:S05]  /*0eb0*/  IADD3 R13, P0, PT, R27, R6, RZ ;  /* 0x000000061b0d7210 */ /* 0x000fca0007f1e0ff */
[----:B------:R-:W-:Y:S01]  /*0ec0*/  IMAD.X R21, R12, 0x1, R7, P0 ;  /* 0x000000010c157824 */ /* 0x000fe200000e0607 */
[----:B------:R-:W-:-:S04]  /*0ed0*/  LEA R20, P0, R13, UR16, 0x2 ;  /* 0x000000100d147c11 */ /* 0x000fc8000f8010ff */
[----:B------:R-:W-:Y:S02]  /*0ee0*/  LEA.HI.X R21, R13, UR17, R21, 0x2, P0 ;  /* 0x000000110d157c11 */ /* 0x000fe400080f1415 */
[----:B------:R-:W-:-:S03]  /*0ef0*/  LEA R13, P0, R27, R4, 0x5 ;  /* 0x000000041b0d7211 */ /* 0x000fc600078028ff */
[----:B------:R-:W3:Y:S01]  /*0f00*/  LDG.E R20, desc[UR12][R20.64] ;  /* 0x0000000c14147981 */ /* 0x000ee2000c1e1900 */
[----:B------:R-:W-:Y:S02]  /*0f10*/  LEA.HI.X R27, R27, R5, R12, 0x5, P0 ;  /* 0x000000051b1b7211 */ /* 0x000fe400000f2c0c */
[----:B------:R-:W-:-:S04]  /*0f20*/  LEA R12, P0, R13, UR14, 0x2 ;  /* 0x0000000e0d0c7c11 */ /* 0x000fc8000f8010ff */
[----:B------:R-:W-:-:S06]  /*0f30*/  LEA.HI.X R13, R13, UR15, R27, 0x2, P0 ;  /* 0x0000000f0d0d7c11 */ /* 0x000fcc00080f141b */
[----:B------:R-:W3:Y:S02]  /*0f40*/  LDG.E R13, desc[UR12][R12.64] ;  /* 0x0000000c0c0d7981 */ /* 0x000ee4000c1e1900 */
[----:B---3--:R-:W-:-:S04]  /*0f50*/  FMUL R27, R20, R13 ;  /* 0x0000000d141b7220 */ /* 0x008fc80000400000 */
[----:B--2---:R-:W-:-:S07]  /*0f60*/  FFMA R22, R27, R9, R22 ;  /* 0x000000091b167223 */ /* 0x004fce0000000016 */
.L_x_38:
[----:B------:R-:W-:Y:S05]  /*0f70*/  BSYNC.RECONVERGENT B0 ;  /* 0x0000000000007941 */ /* 0x000fea0003800200 */
.L_x_37:
        /* <DEDUP_REMOVED lines=27> */
.L_x_40:
[----:B------:R-:W-:Y:S05]  /*1130*/  BSYNC.RECONVERGENT B0 ;  /* 0x0000000000007941 */ /* 0x000fea0003800200 */
.L_x_39:
        /* <DEDUP_REMOVED lines=37> */
.L_x_42:
[----:B------:R-:W-:Y:S05]  /*1390*/  BSYNC.RECONVERGENT B0 ;  /* 0x0000000000007941 */ /* 0x000fea0003800200 */
.L_x_41:
[----:B------:R-:W-:Y:S04]  /*13a0*/  BSSY.RECONVERGENT B0, `(.L_x_43) ;  /* 0x0000015000007945 */ /* 0x000fe80003800200 */
[----:B------:R-:W-:Y:S05]  /*13b0*/  @P1 BRA `(.L_x_44) ;  /* 0x00000000004c1947 */ /* 0x000fea0003800000 */
[----:B------:R-:W-:Y:S02]  /*13c0*/  IADD3 R13, P1, PT, R10, -UR4, RZ ;  /* 0x800000040a0d7c10 */ /* 0x000fe4000ff3e0ff */
[----:B------:R-:W-:-:S03]  /*13d0*/  IADD3 R9, P3, PT, R20, R6, RZ ;  /* 0x0000000614097210 */ /* 0x000fc60007f7e0ff */
[----:B------:R-:W-:Y:S01]  /*13e0*/  IMAD.X R10, R11, 0x1, ~R14, P1 ;  /* 0x000000010b0a7824 */ /* 0x000fe200008e0e0e */
[----:B------:R-:W-:Y:S01]  /*13f0*/  LEA R11, P2, R13, R4, 0x5 ;  /* 0x000000040d0b7211 */ /* 0x000fe200078428ff */
[----:B------:R-:W-:Y:S01]  /*1400*/  IMAD.X R20, R21, 0x1, R7, P3 ;  /* 0x0000000115147824 */ /* 0x000fe200018e0607 */
[C---:B------:R-:W-:Y:S02]  /*1410*/  IADD3 R8, P1, PT, R13.reuse, R6, RZ ;  /* 0x000000060d087210 */ /* 0x040fe40007f3e0ff */
[----:B------:R-:W-:-:S03]  /*1420*/  LEA.HI.X R28, R13, R5, R10, 0x5, P2 ;  /* 0x000000050d1c7211 */ /* 0x000fc600010f2c0a */
[----:B------:R-:W-:Y:S01]  /*1430*/  IMAD.X R13, R10, 0x1, R7, P1 ;  /* 0x000000010a0d7824 */ /* 0x000fe200008e0607 */
        /* <DEDUP_REMOVED lines=11> */
.L_x_44:
[----:B------:R-:W-:Y:S05]  /*14f0*/  BSYNC.RECONVERGENT B0 ;  /* 0x0000000000007941 */ /* 0x000fea0003800200 */
.L_x_43:
[----:B------:R-:W-:-:S05]  /*1500*/  IADD3 R26, P1, PT, R26, 0x20, RZ ;  /* 0x000000201a1a7810 */ /* 0x000fca0007f3e0ff */
[----:B------:R-:W-:Y:S01]  /*1510*/  IMAD.X R25, RZ, RZ, R25, P1 ;  /* 0x000000ffff197224 */ /* 0x000fe200008e0619 */
[----:B------:R-:W-:Y:S07]  /*1520*/  @!P0 BRA `(.L_x_45) ;  /* 0xfffffff800148947 */ /* 0x000fee000383ffff */
.L_x_30:
[----:B----4-:R-:W-:Y:S05]  /*1530*/  BSYNC.RECONVERGENT B1 ;  /* 0x0000000000017941 */ /* 0x010fea0003800200 */
.L_x_29:
        /* <DEDUP_REMOVED lines=25> */
.L_x_28:
[----:B------:R-:W-:Y:S05]  /*16d0*/  EXIT ;  /* 0x000000000000794d */ /* 0x000fea0003800000 */
        .weak           $__internal_2_$__cuda_sm20_div_s64
        .type           $__internal_2_$__cuda_sm20_div_s64,@function
        .size           $__internal_2_$__cuda_sm20_div_s64,($__internal_3_$__cuda_sm20_rem_s64 - $__internal_2_$__cuda_sm20_div_s64)
$__internal_2_$__cuda_sm20_div_s64:
        /* <DEDUP_REMOVED lines=75> */
[----:B------:R-:W-:Y:S06]  /*1b90*/  RET.REL.NODEC R2 `(K4) ;  /* 0xffffffe402187950 */ /* 0x000fec0003c3ffff */
        .weak           $__internal_3_$__cuda_sm20_rem_s64
        .type           $__internal_3_$__cuda_sm20_rem_s64,@function
        .size           $__internal_3_$__cuda_sm20_rem_s64,(.L_x_51 - $__internal_3_$__cuda_sm20_rem_s64)
$__internal_3_$__cuda_sm20_rem_s64:
        /* <DEDUP_REMOVED lines=66> */
[----:B------:R-:W-:Y:S06]  /*1fc0*/  RET.REL.NODEC R6 `(K4) ;  /* 0xffffffe0060c7950 */ /* 0x000fec0003c3ffff */
.L_x_47:
        /* <DEDUP_REMOVED lines=11> */
.L_x_51:


//--------------------- .nv.shared.reserved.0     --------------------------
	.section	.nv.shared.reserved.0,"aw",@nobits
	.weak		__nv_reservedSMEM_offset_0_alias
	.size		__nv_reservedSMEM_offset_0_alias, 0, 64
	.other		__nv_reservedSMEM_offset_0_alias,@"STO_CUDA_RESERVED_SHARED STV_DEFAULT"
__nv_reservedSMEM_offset_0_alias:
	.zero		0
	.zero		64


//--------------------- .nv.constant0.K5          --------------------------
	.section	.nv.constant0.K5,"a",@progbits
	.sectionflags	@""
	.align	4
.nv.constant0.K5:
	.zero		1000


//--------------------- .nv.constant0.K4          --------------------------
	.section	.nv.constant0.K4,"a",@progbits
	.sectionflags	@""
	.align	4
.nv.constant0.K4:
	.zero		1000


//--------------------- SYMBOLS --------------------------

	.type		.nv.reservedSmem.offset0,@object
	.size		.nv.reservedSmem.offset0,0x4
